// auto-generated by cutlass_sweep.gemm — config: {"arch": "sm_90", "cluster_m": 1, "cluster_n": 1, "dtype": "int8", "dtype_b": "int8", "layout": "nt", "stages": 7, "tile_k": 64, "tile_m": 256, "tile_n": 64}
#include "cutlass/cutlass.h"
#include "cutlass/gemm/collective/collective_builder.hpp"
#include "cutlass/gemm/device/gemm_universal_adapter.h"
#include "cutlass/gemm/kernel/gemm_universal.hpp"
#include "cutlass/epilogue/collective/collective_builder.hpp"

using ElemA = int8_t;
using ElemB = int8_t;
using ElemCD = int8_t;
using Acc  = int32_t;
using TileShape    = cute::Shape<cute::_256, cute::_64, cute::_64>;
using ClusterShape = cute::Shape<cute::_1, cute::_1, cute::_1>;

using CollectiveEpilogue = typename cutlass::epilogue::collective::CollectiveBuilder<
    cutlass::arch::Sm90, cutlass::arch::OpClassTensorOp,
    TileShape, ClusterShape,
    cutlass::epilogue::collective::EpilogueTileAuto,
    Acc, Acc,
    ElemCD, cutlass::layout::RowMajor, 128 / cutlass::sizeof_bits<ElemCD>::value,
    ElemCD, cutlass::layout::RowMajor, 128 / cutlass::sizeof_bits<ElemCD>::value,
    cutlass::epilogue::collective::EpilogueScheduleAuto
  >::CollectiveOp;

using CollectiveMainloop = typename cutlass::gemm::collective::CollectiveBuilder<
    cutlass::arch::Sm90, cutlass::arch::OpClassTensorOp,
    ElemA, cutlass::layout::RowMajor, 128 / cutlass::sizeof_bits<ElemA>::value,
    ElemB, cutlass::layout::ColumnMajor, 128 / cutlass::sizeof_bits<ElemB>::value,
    Acc,
    TileShape, ClusterShape,
    cutlass::gemm::collective::StageCount<7>,
    cutlass::gemm::collective::KernelScheduleAuto
  >::CollectiveOp;

using GemmKernel = cutlass::gemm::kernel::GemmUniversal<
    cute::Shape<int,int,int,int>,
    CollectiveMainloop,
    CollectiveEpilogue
>;
using Gemm = cutlass::gemm::device::GemmUniversalAdapter<GemmKernel>;

// Force the device kernel symbol into the cubin without needing a host main.
auto* _anchor = &cutlass::device_kernel<GemmKernel>;


// ===== COMPILED SASS (sm_90a) =====

	.target	sm_90a

	.elftype	@"ET_EXEC"


//--------------------- .note.nv.tkinfo           --------------------------
	.section	.note.nv.tkinfo,"",@"SHT_NOTE"
	.sectionflags	@"SHF_NOTE_NV_TKINFO"
	.tkinfo
        /*0018*/ 	.word	0x00000002
        /*0030*/ 	.string	""
        /*0030*/ 	.string	"ptxas"
        /*0030*/ 	.string	"Cuda compilation tools, release 13.0, V13.0.88"
        /*0030*/ 	.string	"Build cuda_13.0.r13.0/compiler.36424714_0"
        /*0030*/ 	.string	"-arch sm_90a -m 64 "



//--------------------- .note.nv.cuinfo           --------------------------
	.section	.note.nv.cuinfo,"",@"SHT_NOTE"
	.sectionflags	@"SHF_NOTE_NV_CUINFO"
        /*0018*/ 	.short	0x0002
        /*001a*/ 	.short	0x005a
        /*001c*/ 	.short	0x0082
	.zero		2


//--------------------- .nv.info                  --------------------------
	.section	.nv.info,"",@"SHT_CUDA_INFO"
	.align	4


	//----- nvinfo : EIATTR_REGCOUNT
	.align		4
        /*0000*/ 	.byte	0x04, 0x2f
        /*0002*/ 	.short	(.L_15 - .L_14)
	.align		4
.L_14:
        /*0004*/ 	.word	index@(_ZN7cutlass13device_kernelINS_4gemm6kernel13GemmUniversalIN4cute5tupleIJiiiiEEENS1_10collective13CollectiveMmaINS1_34MainloopSm90TmaGmmaWarpSpecializedILi7ENS5_IJNS4_1CILi1EEESB_SB_EEENS1_35KernelTmaWarpSpecializedCooperativeEEENS5_IJNSA_ILi256EEENSA_ILi64EEESG_EEEaNS5_IJlSB_lEEEaSI_NS4_8TiledMMAINS4_8MMA_AtomIJNS4_4SM904GMMA26MMA_64x64x32_S32S8S8_SS_TNEEEENS4_6LayoutINS5_IJNSA_ILi2EEESB_SB_EEENS5_IJSB_NSA_ILi0EEESS_EEEEENS5_IJNS4_10UnderscoreESV_SV_EEEEENS4_13SM90_TMA_LOADENS4_14ComposedLayoutINS4_7SwizzleILi2ELi4ELi3EEENS4_18smem_ptr_flag_bitsILi8EEENSP_INS5_IJNSA_ILi8EEESG_EEENS5_IJSG_SB_EEEEEEEvNS4_8identityESY_S18_vS19_EENS_8epilogue10collective6detail29Sm90TmaWarpSpecializedAdapterINS1C_15DefaultEpilogueIaSI_SI_NS1B_6thread17LinearCombinationIaLi1EiiLNS1G_9ScaleType4KindE0ELNS_15FloatRoundStyleE2EaEENS1_15EpilogueDefaultEEEEEvvEEEEvNT_6ParamsE)
        /*0008*/ 	.word	0x000000a8


	//----- nvinfo : EIATTR_FRAME_SIZE
	.align		4
.L_15:
        /*000c*/ 	.byte	0x04, 0x11
        /*000e*/ 	.short	(.L_17 - .L_16)
	.align		4
.L_16:
        /*0010*/ 	.word	index@(_ZN7cutlass13device_kernelINS_4gemm6kernel13GemmUniversalIN4cute5tupleIJiiiiEEENS1_10collective13CollectiveMmaINS1_34MainloopSm90TmaGmmaWarpSpecializedILi7ENS5_IJNS4_1CILi1EEESB_SB_EEENS1_35KernelTmaWarpSpecializedCooperativeEEENS5_IJNSA_ILi256EEENSA_ILi64EEESG_EEEaNS5_IJlSB_lEEEaSI_NS4_8TiledMMAINS4_8MMA_AtomIJNS4_4SM904GMMA26MMA_64x64x32_S32S8S8_SS_TNEEEENS4_6LayoutINS5_IJNSA_ILi2EEESB_SB_EEENS5_IJSB_NSA_ILi0EEESS_EEEEENS5_IJNS4_10UnderscoreESV_SV_EEEEENS4_13SM90_TMA_LOADENS4_14ComposedLayoutINS4_7SwizzleILi2ELi4ELi3EEENS4_18smem_ptr_flag_bitsILi8EEENSP_INS5_IJNSA_ILi8EEESG_EEENS5_IJSG_SB_EEEEEEEvNS4_8identityESY_S18_vS19_EENS_8epilogue10collective6detail29Sm90TmaWarpSpecializedAdapterINS1C_15DefaultEpilogueIaSI_SI_NS1B_6thread17LinearCombinationIaLi1EiiLNS1G_9ScaleType4KindE0ELNS_15FloatRoundStyleE2EaEENS1_15EpilogueDefaultEEEEEvvEEEEvNT_6ParamsE)
        /*0014*/ 	.word	0x00000000


	//----- nvinfo : EIATTR_MIN_STACK_SIZE
	.align		4
.L_17:
        /*0018*/ 	.byte	0x04, 0x12
        /*001a*/ 	.short	(.L_19 - .L_18)
	.align		4
.L_18:
        /*001c*/ 	.word	index@(_ZN7cutlass13device_kernelINS_4gemm6kernel13GemmUniversalIN4cute5tupleIJiiiiEEENS1_10collective13CollectiveMmaINS1_34MainloopSm90TmaGmmaWarpSpecializedILi7ENS5_IJNS4_1CILi1EEESB_SB_EEENS1_35KernelTmaWarpSpecializedCooperativeEEENS5_IJNSA_ILi256EEENSA_ILi64EEESG_EEEaNS5_IJlSB_lEEEaSI_NS4_8TiledMMAINS4_8MMA_AtomIJNS4_4SM904GMMA26MMA_64x64x32_S32S8S8_SS_TNEEEENS4_6LayoutINS5_IJNSA_ILi2EEESB_SB_EEENS5_IJSB_NSA_ILi0EEESS_EEEEENS5_IJNS4_10UnderscoreESV_SV_EEEEENS4_13SM90_TMA_LOADENS4_14ComposedLayoutINS4_7SwizzleILi2ELi4ELi3EEENS4_18smem_ptr_flag_bitsILi8EEENSP_INS5_IJNSA_ILi8EEESG_EEENS5_IJSG_SB_EEEEEEEvNS4_8identityESY_S18_vS19_EENS_8epilogue10collective6detail29Sm90TmaWarpSpecializedAdapterINS1C_15DefaultEpilogueIaSI_SI_NS1B_6thread17LinearCombinationIaLi1EiiLNS1G_9ScaleType4KindE0ELNS_15FloatRoundStyleE2EaEENS1_15EpilogueDefaultEEEEEvvEEEEvNT_6ParamsE)
        /*0020*/ 	.word	0x00000000
.L_19:


//--------------------- .nv.compat                --------------------------
	.section	.nv.compat,"",@"SHT_CUDA_COMPAT_INFO"
	.align	4
        /*0000*/ 	.byte	0x02, 0x09, 0x01, 0x00, 0x02, 0x02, 0x04, 0x00, 0x02, 0x05, 0x05, 0x00, 0x03, 0x07, 0x01, 0x01
        /*0010*/ 	.byte	0x02, 0x03, 0x01, 0x00, 0x02, 0x06, 0x01, 0x00, 0x04, 0x0b, 0x08, 0x00, 0x00, 0x00, 0x00, 0x00
        /*0020*/ 	.byte	0x00, 0x00, 0x00, 0x00


//--------------------- .nv.info._ZN7cutlass13device_kernelINS_4gemm6kernel13GemmUniversalIN4cute5tupleIJiiiiEEENS1_10collective13CollectiveMmaINS1_34MainloopSm90TmaGmmaWarpSpecializedILi7ENS5_IJNS4_1CILi1EEESB_SB_EEENS1_35KernelTmaWarpSpecializedCooperativeEEENS5_IJNSA_ILi256EEENSA_ILi64EEESG_EEEaNS5_IJlSB_lEEEaSI_NS4_8TiledMMAINS4_8MMA_AtomIJNS4_4SM904GMMA26MMA_64x64x32_S32S8S8_SS_TNEEEENS4_6LayoutINS5_IJNSA_ILi2EEESB_SB_EEENS5_IJSB_NSA_ILi0EEESS_EEEEENS5_IJNS4_10UnderscoreESV_SV_EEEEENS4_13SM90_TMA_LOADENS4_14ComposedLayoutINS4_7SwizzleILi2ELi4ELi3EEENS4_18smem_ptr_flag_bitsILi8EEENSP_INS5_IJNSA_ILi8EEESG_EEENS5_IJSG_SB_EEEEEEEvNS4_8identityESY_S18_vS19_EENS_8epilogue10collective6detail29Sm90TmaWarpSpecializedAdapterINS1C_15DefaultEpilogueIaSI_SI_NS1B_6thread17LinearCombinationIaLi1EiiLNS1G_9ScaleType4KindE0ELNS_15FloatRoundStyleE2EaEENS1_15EpilogueDefaultEEEEEvvEEEEvNT_6ParamsE --------------------------
	.section	.nv.info._ZN7cutlass13device_kernelINS_4gemm6kernel13GemmUniversalIN4cute5tupleIJiiiiEEENS1_10collective13CollectiveMmaINS1_34MainloopSm90TmaGmmaWarpSpecializedILi7ENS5_IJNS4_1CILi1EEESB_SB_EEENS1_35KernelTmaWarpSpecializedCooperativeEEENS5_IJNSA_ILi256EEENSA_ILi64EEESG_EEEaNS5_IJlSB_lEEEaSI_NS4_8TiledMMAINS4_8MMA_AtomIJNS4_4SM904GMMA26MMA_64x64x32_S32S8S8_SS_TNEEEENS4_6LayoutINS5_IJNSA_ILi2EEESB_SB_EEENS5_IJSB_NSA_ILi0EEESS_EEEEENS5_IJNS4_10UnderscoreESV_SV_EEEEENS4_13SM90_TMA_LOADENS4_14ComposedLayoutINS4_7SwizzleILi2ELi4ELi3EEENS4_18smem_ptr_flag_bitsILi8EEENSP_INS5_IJNSA_ILi8EEESG_EEENS5_IJSG_SB_EEEEEEEvNS4_8identityESY_S18_vS19_EENS_8epilogue10collective6detail29Sm90TmaWarpSpecializedAdapterINS1C_15DefaultEpilogueIaSI_SI_NS1B_6thread17LinearCombinationIaLi1EiiLNS1G_9ScaleType4KindE0ELNS_15FloatRoundStyleE2EaEENS1_15EpilogueDefaultEEEEEvvEEEEvNT_6ParamsE,"",@"SHT_CUDA_INFO"
	.sectionflags	@""
	.align	4


	//----- nvinfo : EIATTR_CUDA_API_VERSION
	.align		4
        /*0000*/ 	.byte	0x04, 0x37
        /*0002*/ 	.short	(.L_21 - .L_20)
.L_20:
        /*0004*/ 	.word	0x00000082


	//----- nvinfo : EIATTR_KPARAM_INFO
	.align		4
.L_21:
        /*0008*/ 	.byte	0x04, 0x17
        /*000a*/ 	.short	(.L_23 - .L_22)
.L_22:
        /*000c*/ 	.word	0x00000000
        /*0010*/ 	.short	0x0000
        /*0012*/ 	.short	0x0070
        /*0014*/ 	.byte	0x00, 0xf0, 0x01, 0x10


	//----- nvinfo : EIATTR_SPARSE_MMA_MASK
	.align		4
.L_23:
        /*0018*/ 	.byte	0x03, 0x50
        /*001a*/ 	.short	0x0000


	//----- nvinfo : EIATTR_MAXREG_COUNT
	.align		4
        /*001c*/ 	.byte	0x03, 0x1b
        /*001e*/ 	.short	0x00a8


	//----- nvinfo : EIATTR_NUM_BARRIERS
	.align		4
        /*0020*/ 	.byte	0x02, 0x4c
        /*0022*/ 	.byte	0x01
	.zero		1


	//----- nvinfo : EIATTR_EXTERNS
	.align		4
        /*0024*/ 	.byte	0x04, 0x0f
        /*0026*/ 	.short	(.L_25 - .L_24)


	//   ....[0]....
	.align		4
.L_24:
        /*0028*/ 	.word	index@(__assertfail)


	//----- nvinfo : EIATTR_MERCURY_ISA_VERSION
	.align		4
.L_25:
        /*002c*/ 	.byte	0x03, 0x5f
        /*002e*/ 	.short	0x0101


	//----- nvinfo : EIATTR_INT_WARP_WIDE_INSTR_OFFSETS
	.align		4
        /*0030*/ 	.byte	0x04, 0x31
        /*0032*/ 	.short	(.L_27 - .L_26)


	//   ....[0]....
.L_26:
        /*0034*/ 	.word	0x00000450


	//   ....[1]....
        /*0038*/ 	.word	0x00000460


	//   ....[2]....
        /*003c*/ 	.word	0x00000520


	//----- nvinfo : EIATTR_COOP_GROUP_MASK_REGIDS
	.align		4
.L_27:
        /*0040*/ 	.byte	0x04, 0x29
        /*0042*/ 	.short	(.L_29 - .L_28)


	//   ....[0]....
.L_28:
        /*0044*/ 	.word	0xffffffff


	//   ....[1]....
        /*0048*/ 	.word	0xffffffff


	//   ....[2]....
        /*004c*/ 	.word	0xffffffff


	//   ....[3]....
        /*0050*/ 	.word	0xffffffff


	//   ....[4]....
        /*0054*/ 	.word	0xffffffff


	//----- nvinfo : EIATTR_COOP_GROUP_INSTR_OFFSETS
	.align		4
.L_29:
        /*0058*/ 	.byte	0x04, 0x28
        /*005a*/ 	.short	(.L_31 - .L_30)


	//   ....[0]....
.L_30:
        /*005c*/ 	.word	0x00000060


	//   ....[1]....
        /*0060*/ 	.word	0x00000070


	//   ....[2]....
        /*0064*/ 	.word	0x00000130


	//   ....[3]....
        /*0068*/ 	.word	0x00000320


	//   ....[4]....
        /*006c*/ 	.word	0x000011d0


	//----- nvinfo : EIATTR_REG_RECONFIG
	.align		4
.L_31:
        /*0070*/ 	.byte	0x01, 0x54
	.zero		2


	//----- nvinfo : EIATTR_SYSCALL_OFFSETS
	.align		4
        /*0074*/ 	.byte	0x04, 0x46
        /*0076*/ 	.short	(.L_33 - .L_32)


	//   ....[0]....
.L_32:
        /*0078*/ 	.word	0x000013c0


	//----- nvinfo : EIATTR_MBARRIER_INSTR_OFFSETS
	.align		4
.L_33:
        /*007c*/ 	.byte	0x04, 0x39
        /*007e*/ 	.short	(.L_35 - .L_34)


	//   ....[0]....
.L_34:
        /*0080*/ 	.word	0x00000230
        /*0084*/ 	.word	0x000000ff
        /*0088*/ 	.word	0x00000000
        /*008c*/ 	.short	0x0100
        /*008e*/ 	.byte	0x08
	.zero		1


	//   ....[1]....
        /*0090*/ 	.word	0x00000240
        /*0094*/ 	.word	0x000000ff
        /*0098*/ 	.word	0x00000038
        /*009c*/ 	.short	0x0100
        /*009e*/ 	.byte	0x08
	.zero		1


	//   ....[2]....
        /*00a0*/ 	.word	0x00000250
        /*00a4*/ 	.word	0x000000ff
        /*00a8*/ 	.word	0x00000008
        /*00ac*/ 	.short	0x0100
        /*00ae*/ 	.byte	0x08
	.zero		1


	//   ....[3]....
        /*00b0*/ 	.word	0x00000260
        /*00b4*/ 	.word	0x000000ff
        /*00b8*/ 	.word	0x00000040
        /*00bc*/ 	.short	0x0100
        /*00be*/ 	.byte	0x08
	.zero		1


	//   ....[4]....
        /*00c0*/ 	.word	0x00000270
        /*00c4*/ 	.word	0x000000ff
        /*00c8*/ 	.word	0x00000010
        /*00cc*/ 	.short	0x0100
        /*00ce*/ 	.byte	0x08
	.zero		1


	//   ....[5]....
        /*00d0*/ 	.word	0x00000280
        /*00d4*/ 	.word	0x000000ff
        /*00d8*/ 	.word	0x00000048
        /*00dc*/ 	.short	0x0100
        /*00de*/ 	.byte	0x08
	.zero		1


	//   ....[6]....
        /*00e0*/ 	.word	0x00000290
        /*00e4*/ 	.word	0x000000ff
        /*00e8*/ 	.word	0x00000018
        /*00ec*/ 	.short	0x0100
        /*00ee*/ 	.byte	0x08
	.zero		1


	//   ....[7]....
        /*00f0*/ 	.word	0x000002a0
        /*00f4*/ 	.word	0x000000ff
        /*00f8*/ 	.word	0x00000050
        /*00fc*/ 	.short	0x0100
        /*00fe*/ 	.byte	0x08
	.zero		1


	//   ....[8]....
        /*0100*/ 	.word	0x000002b0
        /*0104*/ 	.word	0x000000ff
        /*0108*/ 	.word	0x00000020
        /*010c*/ 	.short	0x0100
        /*010e*/ 	.byte	0x08
	.zero		1


	//   ....[9]....
        /*0110*/ 	.word	0x000002c0
        /*0114*/ 	.word	0x000000ff
        /*0118*/ 	.word	0x00000058
        /*011c*/ 	.short	0x0100
        /*011e*/ 	.byte	0x08
	.zero		1


	//   ....[10]....
        /*0120*/ 	.word	0x000002d0
        /*0124*/ 	.word	0x000000ff
        /*0128*/ 	.word	0x00000028
        /*012c*/ 	.short	0x0100
        /*012e*/ 	.byte	0x08
	.zero		1


	//   ....[11]....
        /*0130*/ 	.word	0x000002e0
        /*0134*/ 	.word	0x000000ff
        /*0138*/ 	.word	0x00000060
        /*013c*/ 	.short	0x0100
        /*013e*/ 	.byte	0x08
	.zero		1


	//   ....[12]....
        /*0140*/ 	.word	0x000002f0
        /*0144*/ 	.word	0x000000ff
        /*0148*/ 	.word	0x00000030
        /*014c*/ 	.short	0x0100
        /*014e*/ 	.byte	0x08
	.zero		1


	//   ....[13]....
        /*0150*/ 	.word	0x00000300
        /*0154*/ 	.word	0x000000ff
        /*0158*/ 	.word	0x00000068
        /*015c*/ 	.short	0x0100
        /*015e*/ 	.byte	0x08
	.zero		1


	//   ....[14]....
        /*0160*/ 	.word	0x000005a0
        /*0164*/ 	.word	0x000000ff
        /*0168*/ 	.word	0x00000080
        /*016c*/ 	.short	0x0100
        /*016e*/ 	.byte	0x08
	.zero		1


	//   ....[15]....
        /*0170*/ 	.word	0x00000620
        /*0174*/ 	.word	0x000000ff
        /*0178*/ 	.word	0x00000088
        /*017c*/ 	.short	0x0100
        /*017e*/ 	.byte	0x08
	.zero		1


	//   ....[16]....
        /*0180*/ 	.word	0x00001490
        /*0184*/ 	.word	0x00000003
        /*0188*/ 	.word	0x00000000
        /*018c*/ 	.short	0x010a
        /*018e*/ 	.byte	0x3f
	.zero		1


	//   ....[17]....
        /*0190*/ 	.word	0x000014f0
        /*0194*/ 	.word	0x00000003
        /*0198*/ 	.word	0x00000000
        /*019c*/ 	.short	0x010a
        /*019e*/ 	.byte	0x3f
	.zero		1


	//   ....[18]....
        /*01a0*/ 	.word	0x00001850
        /*01a4*/ 	.word	0x00000005
        /*01a8*/ 	.word	0x00000000
        /*01ac*/ 	.short	0x010a
        /*01ae*/ 	.byte	0x3f
	.zero		1


	//   ....[19]....
        /*01b0*/ 	.word	0x00001890
        /*01b4*/ 	.word	0x00000005
        /*01b8*/ 	.word	0x00000000
        /*01bc*/ 	.short	0x010a
        /*01be*/ 	.byte	0x3f
	.zero		1


	//   ....[20]....
        /*01c0*/ 	.word	0x00001ad0
        /*01c4*/ 	.word	0x00000004
        /*01c8*/ 	.word	0x00000000
        /*01cc*/ 	.short	0x0101
        /*01ce*/ 	.byte	0x3f
	.zero		1


	//   ....[21]....
        /*01d0*/ 	.word	0x00001cb0
        /*01d4*/ 	.word	0x00000000
        /*01d8*/ 	.word	0x00000000
        /*01dc*/ 	.short	0x0101
        /*01de*/ 	.byte	0x3f
	.zero		1


	//   ....[22]....
        /*01e0*/ 	.word	0x000061c0
        /*01e4*/ 	.word	0x0000000e
        /*01e8*/ 	.word	0x00000038
        /*01ec*/ 	.short	0x010a
        /*01ee*/ 	.byte	0x3f
	.zero		1


	//   ....[23]....
        /*01f0*/ 	.word	0x000065b0
        /*01f4*/ 	.word	0x00000006
        /*01f8*/ 	.word	0x00000088
        /*01fc*/ 	.short	0x0101
        /*01fe*/ 	.byte	0x3f
	.zero		1


	//   ....[24]....
        /*0200*/ 	.word	0x00006c90
        /*0204*/ 	.word	0x00000007
        /*0208*/ 	.word	0x00000000
        /*020c*/ 	.short	0x010a
        /*020e*/ 	.byte	0x3f
	.zero		1


	//   ....[25]....
        /*0210*/ 	.word	0x00006d10
        /*0214*/ 	.word	0x00000009
        /*0218*/ 	.word	0x00000000
        /*021c*/ 	.short	0x010a
        /*021e*/ 	.byte	0x3f
	.zero		1


	//   ....[26]....
        /*0220*/ 	.word	0x00006da0
        /*0224*/ 	.word	0x00000006
        /*0228*/ 	.word	0x00000000
        /*022c*/ 	.short	0x010a
        /*022e*/ 	.byte	0x3f
	.zero		1


	//   ....[27]....
        /*0230*/ 	.word	0x00006e30
        /*0234*/ 	.word	0x00000009
        /*0238*/ 	.word	0x00000000
        /*023c*/ 	.short	0x010a
        /*023e*/ 	.byte	0x3f
	.zero		1


	//   ....[28]....
        /*0240*/ 	.word	0x00006ec0
        /*0244*/ 	.word	0x00000006
        /*0248*/ 	.word	0x00000000
        /*024c*/ 	.short	0x010a
        /*024e*/ 	.byte	0x3f
	.zero		1


	//   ....[29]....
        /*0250*/ 	.word	0x00006f50
        /*0254*/ 	.word	0x00000009
        /*0258*/ 	.word	0x00000000
        /*025c*/ 	.short	0x010a
        /*025e*/ 	.byte	0x3f
	.zero		1


	//   ....[30]....
        /*0260*/ 	.word	0x00006fe0
        /*0264*/ 	.word	0x00000003
        /*0268*/ 	.word	0x00000000
        /*026c*/ 	.short	0x010a
        /*026e*/ 	.byte	0x3f
	.zero		1


	//   ....[31]....
        /*0270*/ 	.word	0x00007040
        /*0274*/ 	.word	0x00000003
        /*0278*/ 	.word	0x00000000
        /*027c*/ 	.short	0x010a
        /*027e*/ 	.byte	0x3f
	.zero		1


	//   ....[32]....
        /*0280*/ 	.word	0x00007090
        /*0284*/ 	.word	0x00000005
        /*0288*/ 	.word	0x00000000
        /*028c*/ 	.short	0x010a
        /*028e*/ 	.byte	0x3f
	.zero		1


	//   ....[33]....
        /*0290*/ 	.word	0x00007160
        /*0294*/ 	.word	0x0000000e
        /*0298*/ 	.word	0x00000038
        /*029c*/ 	.short	0x010a
        /*029e*/ 	.byte	0x3f
	.zero		1


	//   ....[34]....
        /*02a0*/ 	.word	0x00007230
        /*02a4*/ 	.word	0x00000007
        /*02a8*/ 	.word	0x00000000
        /*02ac*/ 	.short	0x010a
        /*02ae*/ 	.byte	0x3f
	.zero		1


	//   ....[35]....
        /*02b0*/ 	.word	0x00007280
        /*02b4*/ 	.word	0x00000009
        /*02b8*/ 	.word	0x00000000
        /*02bc*/ 	.short	0x010a
        /*02be*/ 	.byte	0x3f
	.zero		1


	//   ....[36]....
        /*02c0*/ 	.word	0x000072d0
        /*02c4*/ 	.word	0x00000006
        /*02c8*/ 	.word	0x00000000
        /*02cc*/ 	.short	0x010a
        /*02ce*/ 	.byte	0x3f
	.zero		1


	//   ....[37]....
        /*02d0*/ 	.word	0x00007320
        /*02d4*/ 	.word	0x00000009
        /*02d8*/ 	.word	0x00000000
        /*02dc*/ 	.short	0x010a
        /*02de*/ 	.byte	0x3f
	.zero		1


	//   ....[38]....
        /*02e0*/ 	.word	0x00007370
        /*02e4*/ 	.word	0x00000006
        /*02e8*/ 	.word	0x00000000
        /*02ec*/ 	.short	0x010a
        /*02ee*/ 	.byte	0x3f
	.zero		1


	//   ....[39]....
        /*02f0*/ 	.word	0x000073c0
        /*02f4*/ 	.word	0x00000009
        /*02f8*/ 	.word	0x00000000
        /*02fc*/ 	.short	0x010a
        /*02fe*/ 	.byte	0x3f
	.zero		1


	//----- nvinfo : EIATTR_NUM_MBARRIERS
	.align		4
.L_35:
        /*0300*/ 	.byte	0x03, 0x38
        /*0302*/ 	.short	0x0010


	//----- nvinfo : EIATTR_EXIT_INSTR_OFFSETS
	.align		4
        /*0304*/ 	.byte	0x04, 0x1c
        /*0306*/ 	.short	(.L_37 - .L_36)


	//   ....[0]....
.L_36:
        /*0308*/ 	.word	0x000006c0


	//   ....[1]....
        /*030c*/ 	.word	0x00000f90


	//   ....[2]....
        /*0310*/ 	.word	0x000058a0


	//   ....[3]....
        /*0314*/ 	.word	0x00005ed0


	//   ....[4]....
        /*0318*/ 	.word	0x00007030


	//----- nvinfo : EIATTR_MAX_THREADS
	.align		4
.L_37:
        /*031c*/ 	.byte	0x04, 0x05
        /*031e*/ 	.short	(.L_39 - .L_38)
.L_38:
        /*0320*/ 	.word	0x00000180
        /*0324*/ 	.word	0x00000001
        /*0328*/ 	.word	0x00000001


	//----- nvinfo : EIATTR_CRS_STACK_SIZE
	.align		4
.L_39:
        /*032c*/ 	.byte	0x04, 0x1e
        /*032e*/ 	.short	(.L_41 - .L_40)
.L_40:
        /*0330*/ 	.word	0x00000000


	//----- nvinfo : EIATTR_CBANK_PARAM_SIZE
	.align		4
.L_41:
        /*0334*/ 	.byte	0x03, 0x19
        /*0336*/ 	.short	0x0470


	//----- nvinfo : EIATTR_PARAM_CBANK
	.align		4
        /*0338*/ 	.byte	0x04, 0x0a
        /*033a*/ 	.short	(.L_43 - .L_42)
	.align		4
.L_42:
        /*033c*/ 	.word	index@(.nv.constant0._ZN7cutlass13device_kernelINS_4gemm6kernel13GemmUniversalIN4cute5tupleIJiiiiEEENS1_10collective13CollectiveMmaINS1_34MainloopSm90TmaGmmaWarpSpecializedILi7ENS5_IJNS4_1CILi1EEESB_SB_EEENS1_35KernelTmaWarpSpecializedCooperativeEEENS5_IJNSA_ILi256EEENSA_ILi64EEESG_EEEaNS5_IJlSB_lEEEaSI_NS4_8TiledMMAINS4_8MMA_AtomIJNS4_4SM904GMMA26MMA_64x64x32_S32S8S8_SS_TNEEEENS4_6LayoutINS5_IJNSA_ILi2EEESB_SB_EEENS5_IJSB_NSA_ILi0EEESS_EEEEENS5_IJNS4_10UnderscoreESV_SV_EEEEENS4_13SM90_TMA_LOADENS4_14ComposedLayoutINS4_7SwizzleILi2ELi4ELi3EEENS4_18smem_ptr_flag_bitsILi8EEENSP_INS5_IJNSA_ILi8EEESG_EEENS5_IJSG_SB_EEEEEEEvNS4_8identityESY_S18_vS19_EENS_8epilogue10collective6detail29Sm90TmaWarpSpecializedAdapterINS1C_15DefaultEpilogueIaSI_SI_NS1B_6thread17LinearCombinationIaLi1EiiLNS1G_9ScaleType4KindE0ELNS_15FloatRoundStyleE2EaEENS1_15EpilogueDefaultEEEEEvvEEEEvNT_6ParamsE)
        /*0340*/ 	.short	0x0210
        /*0342*/ 	.short	0x0470


	//----- nvinfo : EIATTR_SW_WAR
	.align		4
.L_43:
        /*0344*/ 	.byte	0x04, 0x36
        /*0346*/ 	.short	(.L_45 - .L_44)
.L_44:
        /*0348*/ 	.word	0x00000008
.L_45:


//--------------------- .nv.callgraph             --------------------------
	.section	.nv.callgraph,"",@"SHT_CUDA_CALLGRAPH"
	.align	4
	.sectionentsize	8
	.align		4
        /*0000*/ 	.word	0x00000000
	.align		4
        /*0004*/ 	.word	0xffffffff
	.align		4
        /*0008*/ 	.word	index@(_ZN7cutlass13device_kernelINS_4gemm6kernel13GemmUniversalIN4cute5tupleIJiiiiEEENS1_10collective13CollectiveMmaINS1_34MainloopSm90TmaGmmaWarpSpecializedILi7ENS5_IJNS4_1CILi1EEESB_SB_EEENS1_35KernelTmaWarpSpecializedCooperativeEEENS5_IJNSA_ILi256EEENSA_ILi64EEESG_EEEaNS5_IJlSB_lEEEaSI_NS4_8TiledMMAINS4_8MMA_AtomIJNS4_4SM904GMMA26MMA_64x64x32_S32S8S8_SS_TNEEEENS4_6LayoutINS5_IJNSA_ILi2EEESB_SB_EEENS5_IJSB_NSA_ILi0EEESS_EEEEENS5_IJNS4_10UnderscoreESV_SV_EEEEENS4_13SM90_TMA_LOADENS4_14ComposedLayoutINS4_7SwizzleILi2ELi4ELi3EEENS4_18smem_ptr_flag_bitsILi8EEENSP_INS5_IJNSA_ILi8EEESG_EEENS5_IJSG_SB_EEEEEEEvNS4_8identityESY_S18_vS19_EENS_8epilogue10collective6detail29Sm90TmaWarpSpecializedAdapterINS1C_15DefaultEpilogueIaSI_SI_NS1B_6thread17LinearCombinationIaLi1EiiLNS1G_9ScaleType4KindE0ELNS_15FloatRoundStyleE2EaEENS1_15EpilogueDefaultEEEEEvvEEEEvNT_6ParamsE)
	.align		4
        /*000c*/ 	.word	index@(__assertfail)
	.align		4
        /*0010*/ 	.word	0x00000000
	.align		4
        /*0014*/ 	.word	0xfffffffe
	.align		4
        /*0018*/ 	.word	0x00000000
	.align		4
        /*001c*/ 	.word	0xfffffffd
	.align		4
        /*0020*/ 	.word	0x00000000
	.align		4
        /*0024*/ 	.word	0xfffffffc


//--------------------- .nv.constant4             --------------------------
	.section	.nv.constant4,"a",@progbits
	.align	8
	.align		8
.nv.constant4:
        /*0000*/ 	.dword	__assertfail
	.align		8
        /*0008*/ 	.dword	__unnamed_1
	.align		8
        /*0010*/ 	.dword	_ZN40_INTERNAL_29e9e27a_4_k_cu_1b4892d5_262094cuda3std3__45__cpo5beginE
	.align		8
        /*0018*/ 	.dword	_ZN40_INTERNAL_29e9e27a_4_k_cu_1b4892d5_262094cuda3std3__45__cpo3endE
	.align		8
        /*0020*/ 	.dword	_ZN40_INTERNAL_29e9e27a_4_k_cu_1b4892d5_262094cuda3std3__45__cpo6cbeginE
	.align		8
        /*0028*/ 	.dword	_ZN40_INTERNAL_29e9e27a_4_k_cu_1b4892d5_262094cuda3std3__45__cpo4cendE
	.align		8
        /*0030*/ 	.dword	_ZN40_INTERNAL_29e9e27a_4_k_cu_1b4892d5_262094cuda3std3__442_GLOBAL__N__29e9e27a_4_k_cu_1b4892d5_262096ignoreE
	.align		8
        /*0038*/ 	.dword	_ZN40_INTERNAL_29e9e27a_4_k_cu_1b4892d5_262094cuda3std3__419piecewise_constructE
	.align		8
        /*0040*/ 	.dword	_ZN40_INTERNAL_29e9e27a_4_k_cu_1b4892d5_262094cuda3std3__48in_placeE
	.align		8
        /*0048*/ 	.dword	_ZN40_INTERNAL_29e9e27a_4_k_cu_1b4892d5_262094cuda3std6ranges3__45__cpo4swapE
	.align		8
        /*0050*/ 	.dword	_ZN40_INTERNAL_29e9e27a_4_k_cu_1b4892d5_262094cuda3std6ranges3__45__cpo9iter_moveE
	.align		8
        /*0058*/ 	.dword	_ZN40_INTERNAL_29e9e27a_4_k_cu_1b4892d5_262094cute7productE
	.align		8
        /*0060*/ 	.dword	_ZN40_INTERNAL_29e9e27a_4_k_cu_1b4892d5_262094cute1_E
	.align		8
        /*0068*/ 	.dword	$str$22
	.align		8
        /*0070*/ 	.dword	$str$23


//--------------------- .text._ZN7cutlass13device_kernelINS_4gemm6kernel13GemmUniversalIN4cute5tupleIJiiiiEEENS1_10collective13CollectiveMmaINS1_34MainloopSm90TmaGmmaWarpSpecializedILi7ENS5_IJNS4_1CILi1EEESB_SB_EEENS1_35KernelTmaWarpSpecializedCooperativeEEENS5_IJNSA_ILi256EEENSA_ILi64EEESG_EEEaNS5_IJlSB_lEEEaSI_NS4_8TiledMMAINS4_8MMA_AtomIJNS4_4SM904GMMA26MMA_64x64x32_S32S8S8_SS_TNEEEENS4_6LayoutINS5_IJNSA_ILi2EEESB_SB_EEENS5_IJSB_NSA_ILi0EEESS_EEEEENS5_IJNS4_10UnderscoreESV_SV_EEEEENS4_13SM90_TMA_LOADENS4_14ComposedLayoutINS4_7SwizzleILi2ELi4ELi3EEENS4_18smem_ptr_flag_bitsILi8EEENSP_INS5_IJNSA_ILi8EEESG_EEENS5_IJSG_SB_EEEEEEEvNS4_8identityESY_S18_vS19_EENS_8epilogue10collective6detail29Sm90TmaWarpSpecializedAdapterINS1C_15DefaultEpilogueIaSI_SI_NS1B_6thread17LinearCombinationIaLi1EiiLNS1G_9ScaleType4KindE0ELNS_15FloatRoundStyleE2EaEENS1_15EpilogueDefaultEEEEEvvEEEEvNT_6ParamsE --------------------------
	.section	.text._ZN7cutlass13device_kernelINS_4gemm6kernel13GemmUniversalIN4cute5tupleIJiiiiEEENS1_10collective13CollectiveMmaINS1_34MainloopSm90TmaGmmaWarpSpecializedILi7ENS5_IJNS4_1CILi1EEESB_SB_EEENS1_35KernelTmaWarpSpecializedCooperativeEEENS5_IJNSA_ILi256EEENSA_ILi64EEESG_EEEaNS5_IJlSB_lEEEaSI_NS4_8TiledMMAINS4_8MMA_AtomIJNS4_4SM904GMMA26MMA_64x64x32_S32S8S8_SS_TNEEEENS4_6LayoutINS5_IJNSA_ILi2EEESB_SB_EEENS5_IJSB_NSA_ILi0EEESS_EEEEENS5_IJNS4_10UnderscoreESV_SV_EEEEENS4_13SM90_TMA_LOADENS4_14ComposedLayoutINS4_7SwizzleILi2ELi4ELi3EEENS4_18smem_ptr_flag_bitsILi8EEENSP_INS5_IJNSA_ILi8EEESG_EEENS5_IJSG_SB_EEEEEEEvNS4_8identityESY_S18_vS19_EENS_8epilogue10collective6detail29Sm90TmaWarpSpecializedAdapterINS1C_15DefaultEpilogueIaSI_SI_NS1B_6thread17LinearCombinationIaLi1EiiLNS1G_9ScaleType4KindE0ELNS_15FloatRoundStyleE2EaEENS1_15EpilogueDefaultEEEEEvvEEEEvNT_6ParamsE,"ax",@progbits
	.align	128
.text._ZN7cutlass13device_kernelINS_4gemm6kernel13GemmUniversalIN4cute5tupleIJiiiiEEENS1_10collective13CollectiveMmaINS1_34MainloopSm90TmaGmmaWarpSpecializedILi7ENS5_IJNS4_1CILi1EEESB_SB_EEENS1_35KernelTmaWarpSpecializedCooperativeEEENS5_IJNSA_ILi256EEENSA_ILi64EEESG_EEEaNS5_IJlSB_lEEEaSI_NS4_8TiledMMAINS4_8MMA_AtomIJNS4_4SM904GMMA26MMA_64x64x32_S32S8S8_SS_TNEEEENS4_6LayoutINS5_IJNSA_ILi2EEESB_SB_EEENS5_IJSB_NSA_ILi0EEESS_EEEEENS5_IJNS4_10UnderscoreESV_SV_EEEEENS4_13SM90_TMA_LOADENS4_14ComposedLayoutINS4_7SwizzleILi2ELi4ELi3EEENS4_18smem_ptr_flag_bitsILi8EEENSP_INS5_IJNSA_ILi8EEESG_EEENS5_IJSG_SB_EEEEEEEvNS4_8identityESY_S18_vS19_EENS_8epilogue10collective6detail29Sm90TmaWarpSpecializedAdapterINS1C_15DefaultEpilogueIaSI_SI_NS1B_6thread17LinearCombinationIaLi1EiiLNS1G_9ScaleType4KindE0ELNS_15FloatRoundStyleE2EaEENS1_15EpilogueDefaultEEEEEvvEEEEvNT_6ParamsE:
        .type           _ZN7cutlass13device_kernelINS_4gemm6kernel13GemmUniversalIN4cute5tupleIJiiiiEEENS1_10collective13CollectiveMmaINS1_34MainloopSm90TmaGmmaWarpSpecializedILi7ENS5_IJNS4_1CILi1EEESB_SB_EEENS1_35KernelTmaWarpSpecializedCooperativeEEENS5_IJNSA_ILi256EEENSA_ILi64EEESG_EEEaNS5_IJlSB_lEEEaSI_NS4_8TiledMMAINS4_8MMA_AtomIJNS4_4SM904GMMA26MMA_64x64x32_S32S8S8_SS_TNEEEENS4_6LayoutINS5_IJNSA_ILi2EEESB_SB_EEENS5_IJSB_NSA_ILi0EEESS_EEEEENS5_IJNS4_10UnderscoreESV_SV_EEEEENS4_13SM90_TMA_LOADENS4_14ComposedLayoutINS4_7SwizzleILi2ELi4ELi3EEENS4_18smem_ptr_flag_bitsILi8EEENSP_INS5_IJNSA_ILi8EEESG_EEENS5_IJSG_SB_EEEEEEEvNS4_8identityESY_S18_vS19_EENS_8epilogue10collective6detail29Sm90TmaWarpSpecializedAdapterINS1C_15DefaultEpilogueIaSI_SI_NS1B_6thread17LinearCombinationIaLi1EiiLNS1G_9ScaleType4KindE0ELNS_15FloatRoundStyleE2EaEENS1_15EpilogueDefaultEEEEEvvEEEEvNT_6ParamsE,@function
        .size           _ZN7cutlass13device_kernelINS_4gemm6kernel13GemmUniversalIN4cute5tupleIJiiiiEEENS1_10collective13CollectiveMmaINS1_34MainloopSm90TmaGmmaWarpSpecializedILi7ENS5_IJNS4_1CILi1EEESB_SB_EEENS1_35KernelTmaWarpSpecializedCooperativeEEENS5_IJNSA_ILi256EEENSA_ILi64EEESG_EEEaNS5_IJlSB_lEEEaSI_NS4_8TiledMMAINS4_8MMA_AtomIJNS4_4SM904GMMA26MMA_64x64x32_S32S8S8_SS_TNEEEENS4_6LayoutINS5_IJNSA_ILi2EEESB_SB_EEENS5_IJSB_NSA_ILi0EEESS_EEEEENS5_IJNS4_10UnderscoreESV_SV_EEEEENS4_13SM90_TMA_LOADENS4_14ComposedLayoutINS4_7SwizzleILi2ELi4ELi3EEENS4_18smem_ptr_flag_bitsILi8EEENSP_INS5_IJNSA_ILi8EEESG_EEENS5_IJSG_SB_EEEEEEEvNS4_8identityESY_S18_vS19_EENS_8epilogue10collective6detail29Sm90TmaWarpSpecializedAdapterINS1C_15DefaultEpilogueIaSI_SI_NS1B_6thread17LinearCombinationIaLi1EiiLNS1G_9ScaleType4KindE0ELNS_15FloatRoundStyleE2EaEENS1_15EpilogueDefaultEEEEEvvEEEEvNT_6ParamsE,(.L_x_204 - _ZN7cutlass13device_kernelINS_4gemm6kernel13GemmUniversalIN4cute5tupleIJiiiiEEENS1_10collective13CollectiveMmaINS1_34MainloopSm90TmaGmmaWarpSpecializedILi7ENS5_IJNS4_1CILi1EEESB_SB_EEENS1_35KernelTmaWarpSpecializedCooperativeEEENS5_IJNSA_ILi256EEENSA_ILi64EEESG_EEEaNS5_IJlSB_lEEEaSI_NS4_8TiledMMAINS4_8MMA_AtomIJNS4_4SM904GMMA26MMA_64x64x32_S32S8S8_SS_TNEEEENS4_6LayoutINS5_IJNSA_ILi2EEESB_SB_EEENS5_IJSB_NSA_ILi0EEESS_EEEEENS5_IJNS4_10UnderscoreESV_SV_EEEEENS4_13SM90_TMA_LOADENS4_14ComposedLayoutINS4_7SwizzleILi2ELi4ELi3EEENS4_18smem_ptr_flag_bitsILi8EEENSP_INS5_IJNSA_ILi8EEESG_EEENS5_IJSG_SB_EEEEEEEvNS4_8identityESY_S18_vS19_EENS_8epilogue10collective6detail29Sm90TmaWarpSpecializedAdapterINS1C_15DefaultEpilogueIaSI_SI_NS1B_6thread17LinearCombinationIaLi1EiiLNS1G_9ScaleType4KindE0ELNS_15FloatRoundStyleE2EaEENS1_15EpilogueDefaultEEEEEvvEEEEvNT_6ParamsE)
        .other          _ZN7cutlass13device_kernelINS_4gemm6kernel13GemmUniversalIN4cute5tupleIJiiiiEEENS1_10collective13CollectiveMmaINS1_34MainloopSm90TmaGmmaWarpSpecializedILi7ENS5_IJNS4_1CILi1EEESB_SB_EEENS1_35KernelTmaWarpSpecializedCooperativeEEENS5_IJNSA_ILi256EEENSA_ILi64EEESG_EEEaNS5_IJlSB_lEEEaSI_NS4_8TiledMMAINS4_8MMA_AtomIJNS4_4SM904GMMA26MMA_64x64x32_S32S8S8_SS_TNEEEENS4_6LayoutINS5_IJNSA_ILi2EEESB_SB_EEENS5_IJSB_NSA_ILi0EEESS_EEEEENS5_IJNS4_10UnderscoreESV_SV_EEEEENS4_13SM90_TMA_LOADENS4_14ComposedLayoutINS4_7SwizzleILi2ELi4ELi3EEENS4_18smem_ptr_flag_bitsILi8EEENSP_INS5_IJNSA_ILi8EEESG_EEENS5_IJSG_SB_EEEEEEEvNS4_8identityESY_S18_vS19_EENS_8epilogue10collective6detail29Sm90TmaWarpSpecializedAdapterINS1C_15DefaultEpilogueIaSI_SI_NS1B_6thread17LinearCombinationIaLi1EiiLNS1G_9ScaleType4KindE0ELNS_15FloatRoundStyleE2EaEENS1_15EpilogueDefaultEEEEEvvEEEEvNT_6ParamsE,@"STO_CUDA_ENTRY STV_DEFAULT"
_ZN7cutlass13device_kernelINS_4gemm6kernel13GemmUniversalIN4cute5tupleIJiiiiEEENS1_10collective13CollectiveMmaINS1_34MainloopSm90TmaGmmaWarpSpecializedILi7ENS5_IJNS4_1CILi1EEESB_SB_EEENS1_35KernelTmaWarpSpecializedCooperativeEEENS5_IJNSA_ILi256EEENSA_ILi64EEESG_EEEaNS5_IJlSB_lEEEaSI_NS4_8TiledMMAINS4_8MMA_AtomIJNS4_4SM904GMMA26MMA_64x64x32_S32S8S8_SS_TNEEEENS4_6LayoutINS5_IJNSA_ILi2EEESB_SB_EEENS5_IJSB_NSA_ILi0EEESS_EEEEENS5_IJNS4_10UnderscoreESV_SV_EEEEENS4_13SM90_TMA_LOADENS4_14ComposedLayoutINS4_7SwizzleILi2ELi4ELi3EEENS4_18smem_ptr_flag_bitsILi8EEENSP_INS5_IJNSA_ILi8EEESG_EEENS5_IJSG_SB_EEEEEEEvNS4_8identityESY_S18_vS19_EENS_8epilogue10collective6detail29Sm90TmaWarpSpecializedAdapterINS1C_15DefaultEpilogueIaSI_SI_NS1B_6thread17LinearCombinationIaLi1EiiLNS1G_9ScaleType4KindE0ELNS_15FloatRoundStyleE2EaEENS1_15EpilogueDefaultEEEEEvvEEEEvNT_6ParamsE:
[----:B------:R-:W0:Y:S01]  /*0000*/  LDC R1, c[0x0][0x28] ;  /* 0x00000a00ff017b82 */ /* 0x000e220000000800 */
[----:B------:R-:W1:Y:S01]  /*0010*/  S2R R3, SR_TID.X ;  /* 0x0000000000037919 */ /* 0x000e620000002100 */
[----:B------:R-:W-:Y:S01]  /*0020*/  ELECT P0, URZ, PT ;  /* 0x00000000003f782f */ /* 0x000fe20003800000 */
[----:B------:R-:W-:Y:S01]  /*0030*/  BSSY B0, `(.L_x_0) ;  /* 0x000000f000007945 */ /* 0x000fe20003800000 */
[--C-:B-1----:R-:W-:Y:S02]  /*0040*/  SHF.R.U32.HI R0, RZ, 0x5, R3.reuse ;  /* 0x00000005ff007819 */ /* 0x102fe40000011603 */
[----:B------:R-:W-:-:S03]  /*0050*/  SHF.R.U32.HI R14, RZ, 0x7, R3 ;  /* 0x00000007ff0e7819 */ /* 0x000fc60000011603 */
[----:B------:R-:W1:Y:S04]  /*0060*/  SHFL.IDX PT, R4, R0, RZ, 0x1f ;  /* 0x00001fff00047589 */ /* 0x000e6800000e0000 */
[----:B------:R2:W3:Y:S01]  /*0070*/  SHFL.IDX PT, R10, R14, RZ, 0x1f ;  /* 0x00001fff0e0a7589 */ /* 0x0004e200000e0000 */
[----:B-1----:R-:W-:-:S13]  /*0080*/  ISETP.NE.OR P0, PT, R4, RZ, !P0 ;  /* 0x000000ff0400720c */ /* 0x002fda0004705670 */
[----:B0-23--:R-:W-:Y:S05]  /*0090*/  @P0 BRA `(.L_x_1) ;  /* 0x0000000000200947 */ /* 0x00dfea0003800000 */
[----:B------:R-:W-:Y:S02]  /*00a0*/  ULDC.64 UR4, c[0x0][0x198] ;  /* 0x0000660000047ab9 */ /* 0x000fe40000000a00 */
[----:B------:R-:W-:Y:S02]  /*00b0*/  UIADD3 UR6, UP0, UR4, 0xf0, URZ ;  /* 0x000000f004067890 */ /* 0x000fe4000ff1e03f */
[----:B------:R-:W-:Y:S02]  /*00c0*/  UIADD3 UR4, UP1, UR4, 0x1f0, URZ ;  /* 0x000001f004047890 */ /* 0x000fe4000ff3e03f */
[----:B------:R-:W-:Y:S02]  /*00d0*/  UIADD3.X UR7, URZ, UR5, URZ, UP0, !UPT ;  /* 0x000000053f077290 */ /* 0x000fe400087fe43f */
[----:B------:R-:W-:-:S07]  /*00e0*/  UIADD3.X UR5, URZ, UR5, URZ, UP1, !UPT ;  /* 0x000000053f057290 */ /* 0x000fce0008ffe43f */
[----:B------:R0:W-:Y:S02]  /*00f0*/  UTMACCTL.PF [UR6] ;  /* 0x00000000060079b9 */ /* 0x0001e40008040000 */
[----:B------:R0:W-:Y:S02]  /*0100*/  UTMACCTL.PF [UR4] ;  /* 0x00000000040079b9 */ /* 0x0001e40008040000 */
[----:B0-----:R-:W-:Y:S01]  /*0110*/  NOP ;  /* 0x0000000000007918 */ /* 0x001fe20000000000 */
.L_x_1:
[----:B------:R-:W-:Y:S05]  /*0120*/  BSYNC B0 ;  /* 0x0000000000007941 */ /* 0x000fea0003800000 */
.L_x_0:
[----:B------:R-:W0:Y:S02]  /*0130*/  SHFL.IDX PT, R2, R0, RZ, 0x1f ;  /* 0x00001fff00027589 */ /* 0x000e2400000e0000 */
[----:B0-----:R-:W-:-:S13]  /*0140*/  ISETP.NE.AND P0, PT, R2, RZ, PT ;  /* 0x000000ff0200720c */ /* 0x001fda0003f05270 */
[----:B------:R-:W-:Y:S05]  /*0150*/  @P0 BRA `(.L_x_2) ;  /* 0x0000000000700947 */ /* 0x000fea0003800000 */
[----:B------:R-:W0:Y:S01]  /*0160*/  S2UR UR8, SR_CgaCtaId ;  /* 0x00000000000879c3 */ /* 0x000e220000008800 */
[----:B------:R-:W-:Y:S01]  /*0170*/  UMOV UR4, 0x400 ;  /* 0x0000040000047882 */ /* 0x000fe20000000000 */
[----:B------:R-:W-:Y:S01]  /*0180*/  UMOV UR5, 0x1 ;  /* 0x0000000100057882 */ /* 0x000fe20000000000 */
[----:B------:R-:W-:Y:S01]  /*0190*/  UMOV UR6, 0x100 ;  /* 0x0000010000067882 */ /* 0x000fe20000000000 */
[----:B------:R-:W-:Y:S01]  /*01a0*/  ELECT P0, URZ, PT ;  /* 0x00000000003f782f */ /* 0x000fe20003800000 */
[----:B------:R-:W-:-:S04]  /*01b0*/  UIADD3 UR6, -UR6, 0x100000, URZ ;  /* 0x0010000006067890 */ /* 0x000fc8000fffe13f */
[----:B------:R-:W-:Y:S02]  /*01c0*/  USHF.L.U32 UR7, UR6, 0xb, URZ ;  /* 0x0000000b06077899 */ /* 0x000fe4000800063f */
[----:B------:R-:W-:Y:S02]  /*01d0*/  USHF.L.U32 UR6, UR6, 0x1, URZ ;  /* 0x0000000106067899 */ /* 0x000fe4000800063f */
[----:B0-----:R-:W-:Y:S02]  /*01e0*/  ULEA UR8, UR8, UR4, 0x18 ;  /* 0x0000000408087291 */ /* 0x001fe4000f8ec03f */
[----:B------:R-:W-:-:S04]  /*01f0*/  UIADD3 UR4, -UR5, 0x100000, URZ ;  /* 0x0010000005047890 */ /* 0x000fc8000fffe13f */
[----:B------:R-:W-:Y:S02]  /*0200*/  USHF.L.U32 UR5, UR4, 0xb, URZ ;  /* 0x0000000b04057899 */ /* 0x000fe4000800063f */
[----:B------:R-:W-:Y:S01]  /*0210*/  USHF.L.U32 UR4, UR4, 0x1, URZ ;  /* 0x0000000104047899 */ /* 0x000fe2000800063f */
[----:B------:R-:W0:Y:S11]  /*0220*/  FENCE.VIEW.ASYNC.S ;  /* 0x00000000000073c6 */ /* 0x000e360000000000 */
[----:B0-----:R0:W1:Y:S01]  /*0230*/  SYNCS.EXCH.64 URZ, [UR8], UR4 ;  /* 0x00000004083f75b2 */ /* 0x0010620008000100 */
[----:B------:R0:W2:Y:S01]  /*0240*/  SYNCS.EXCH.64 URZ, [UR8+0x38], UR6 ;  /* 0x00003806083f75b2 */ /* 0x0000a20008000100 */
[----:B------:R0:W3:Y:S01]  /*0250*/  SYNCS.EXCH.64 URZ, [UR8+0x8], UR4 ;  /* 0x00000804083f75b2 */ /* 0x0000e20008000100 */
[----:B------:R0:W4:Y:S01]  /*0260*/  SYNCS.EXCH.64 URZ, [UR8+0x40], UR6 ;  /* 0x00004006083f75b2 */ /* 0x0001220008000100 */
[----:B------:R0:W0:Y:S01]  /*0270*/  SYNCS.EXCH.64 URZ, [UR8+0x10], UR4 ;  /* 0x00001004083f75b2 */ /* 0x0000220008000100 */
        /* <DEDUP_REMOVED lines=9> */
[----:B------:R-:W-:Y:S01]  /*0310*/  NOP ;  /* 0x0000000000007918 */ /* 0x000fe20000000000 */
.L_x_2:
[----:B------:R-:W5:Y:S01]  /*0320*/  SHFL.IDX PT, R0, R0, RZ, 0x1f ;  /* 0x00001fff00007589 */ /* 0x000f6200000e0000 */
[----:B------:R-:W-:Y:S01]  /*0330*/  ELECT P0, URZ, PT ;  /* 0x00000000003f782f */ /* 0x000fe20003800000 */
[----:B------:R-:W1:Y:S01]  /*0340*/  LDC R2, c[0x0][0x65c] ;  /* 0x00019700ff027b82 */ /* 0x000e620000000800 */
[----:B------:R-:W-:Y:S01]  /*0350*/  SHF.R.S32.HI R7, RZ, 0x1f, R4 ;  /* 0x0000001fff077819 */ /* 0x000fe20000011404 */
[----:B------:R-:W2:Y:S01]  /*0360*/  S2R R5, SR_CTAID.Y ;  /* 0x0000000000057919 */ /* 0x000ea20000002600 */
[----:B0-----:R-:W-:Y:S01]  /*0370*/  UMOV UR4, 0x20 ;  /* 0x0000002000047882 */ /* 0x001fe20000000000 */
[----:B------:R-:W-:Y:S01]  /*0380*/  NOP ;  /* 0x0000000000007918 */ /* 0x000fe20000000000 */
[----:B------:R-:W-:Y:S01]  /*0390*/  LEA.HI R7, R7, R4, RZ, 0x2 ;  /* 0x0000000407077211 */ /* 0x000fe200078f10ff */
[----:B------:R-:W0:Y:S01]  /*03a0*/  S2R R6, SR_CTAID.X ;  /* 0x0000000000067919 */ /* 0x000e220000002500 */
[----:B------:R-:W-:Y:S01]  /*03b0*/  ISETP.NE.AND P2, PT, R10, RZ, PT ;  /* 0x000000ff0a00720c */ /* 0x000fe20003f45270 */
[----:B------:R-:W-:Y:S01]  /*03c0*/  NOP ;  /* 0x0000000000007918 */ /* 0x000fe20000000000 */
[----:B------:R-:W-:-:S02]  /*03d0*/  LOP3.LUT R7, R7, 0xfffffffc, RZ, 0xc0, !PT ;  /* 0xfffffffc07077812 */ /* 0x000fc400078ec0ff */
[----:B-----5:R-:W-:Y:S02]  /*03e0*/  ISETP.NE.OR P0, PT, R0, RZ, !P0 ;  /* 0x000000ff0000720c */ /* 0x020fe40004705670 */
[----:B-1----:R-:W-:-:S04]  /*03f0*/  ISETP.NE.AND P3, PT, R2, 0x1, PT ;  /* 0x000000010200780c */ /* 0x002fc80003f65270 */
[----:B------:R-:W-:Y:S01]  /*0400*/  P2R R0, PR, RZ, 0x8 ;  /* 0x00000008ff007803 */ /* 0x000fe20000000000 */
[----:B------:R-:W-:Y:S01]  /*0410*/  IMAD.IADD R0, R4, 0x1, -R7 ;  /* 0x0000000104007824 */ /* 0x000fe200078e0a07 */
[----:B------:R-:W-:Y:S01]  /*0420*/  LOP3.LUT R4, R3, 0x7f, RZ, 0xc0, !PT ;  /* 0x0000007f03047812 */ /* 0x000fe200078ec0ff */
[----:B------:R-:W-:-:S03]  /*0430*/  IMAD.MOV.U32 R7, RZ, RZ, RZ ;  /* 0x000000ffff077224 */ /* 0x000fc600078e00ff */
[----:B------:R-:W-:Y:S01]  /*0440*/  ISETP.NE.AND P1, PT, R0, 0x3, PT ;  /* 0x000000030000780c */ /* 0x000fe20003f25270 */
[----:B------:R-:W-:Y:S01]  /*0450*/  VOTEU.ALL UP0, P0 ;  /* 0x00000000003f7886 */ /* 0x000fe20000000000 */
[----:B------:R-:W-:Y:S01]  /*0460*/  VOTEU.ALL UP1, P0 ;  /* 0x00000000003f7886 */ /* 0x000fe20000020000 */
[----:B------:R-:W0:Y:S01]  /*0470*/  @P3 LDC R17, c[0x0][0x10] ;  /* 0x00000400ff113b82 */ /* 0x000e220000000800 */
[----:B--2---:R-:W-:Y:S02]  /*0480*/  @P3 IMAD.MOV.U32 R8, RZ, RZ, R5 ;  /* 0x000000ffff083224 */ /* 0x004fe400078e0005 */
[----:B------:R-:W-:Y:S01]  /*0490*/  @!UP0 UMOV UR6, 0x400 ;  /* 0x0000040000068882 */ /* 0x000fe20000000000 */
[----:B------:R-:W-:-:S04]  /*04a0*/  @!UP0 UIADD3 UR4, -UR4, 0x100000, URZ ;  /* 0x0010000004048890 */ /* 0x000fc8000fffe13f */
[----:B------:R-:W-:Y:S02]  /*04b0*/  @!UP0 USHF.L.U32 UR5, UR4, 0xb, URZ ;  /* 0x0000000b04058899 */ /* 0x000fe4000800063f */
[----:B------:R-:W-:Y:S01]  /*04c0*/  @!UP0 USHF.L.U32 UR4, UR4, 0x1, URZ ;  /* 0x0000000104048899 */ /* 0x000fe2000800063f */
[----:B------:R-:W-:Y:S01]  /*04d0*/  @P3 IMAD.MOV.U32 R9, RZ, RZ, RZ ;  /* 0x000000ffff093224 */ /* 0x000fe200078e00ff */
[----:B------:R-:W1:Y:S08]  /*04e0*/  @!UP0 S2UR UR7, SR_CgaCtaId ;  /* 0x00000000000789c3 */ /* 0x000e700000008800 */
[----:B------:R-:W2:Y:S01]  /*04f0*/  @!P3 LDC R11, c[0x0][0xc] ;  /* 0x00000300ff0bbb82 */ /* 0x000ea20000000800 */
[----:B0-----:R-:W-:Y:S01]  /*0500*/  @P3 IMAD.WIDE.U32 R16, R6, R17, R8 ;  /* 0x0000001106103225 */ /* 0x001fe200078e0008 */
[----:B-1----:R-:W-:Y:S01]  /*0510*/  @!UP0 ULEA UR8, UR7, UR6, 0x18 ;  /* 0x0000000607088291 */ /* 0x002fe2000f8ec03f */
[----:B------:R-:W-:-:S02]  /*0520*/  VOTEU.ALL UP0, P0 ;  /* 0x00000000003f7886 */ /* 0x000fc40000000000 */
[----:B------:R-:W-:Y:S01]  /*0530*/  ULDC UR6, c[0x0][0xc] ;  /* 0x0000030000067ab9 */ /* 0x000fe20000000800 */
[----:B------:R-:W-:Y:S01]  /*0540*/  ISETP.EQ.OR P0, PT, R0, RZ, !P1 ;  /* 0x000000ff0000720c */ /* 0x000fe20004f02670 */
[----:B------:R-:W-:-:S03]  /*0550*/  ULDC UR7, c[0x0][0x10] ;  /* 0x0000040000077ab9 */ /* 0x000fc60000000800 */
[C---:B------:R-:W-:Y:S01]  /*0560*/  ISETP.EQ.AND P0, PT, R10.reuse, RZ, P0 ;  /* 0x000000ff0a00720c */ /* 0x040fe20000702270 */
[----:B------:R-:W-:Y:S02]  /*0570*/  VIADD R10, R10, 0xffffffff ;  /* 0xffffffff0a0a7836 */ /* 0x000fe40000000000 */
[----:B--2---:R-:W-:Y:S01]  /*0580*/  @!P3 IMAD.WIDE.U32 R8, R11, R5, R6 ;  /* 0x000000050b08b225 */ /* 0x004fe200078e0006 */
[----:B------:R-:W0:Y:S02]  /*0590*/  FENCE.VIEW.ASYNC.S ;  /* 0x00000000000073c6 */ /* 0x000e240000000000 */
[----:B0-----:R-:W3:Y:S01]  /*05a0*/  @!UP0 SYNCS.EXCH.64 URZ, [UR8+0x80], UR4 ;  /* 0x00008004083f85b2 */ /* 0x001ee20008000100 */
[----:B------:R-:W-:Y:S01]  /*05b0*/  SEL R18, RZ, 0x1, !P0 ;  /* 0x00000001ff127807 */ /* 0x000fe20004000000 */
[----:B------:R-:W-:Y:S01]  /*05c0*/  @P3 IMAD.MOV.U32 R11, RZ, RZ, RZ ;  /* 0x000000ffff0b3224 */ /* 0x000fe200078e00ff */
[----:B------:R-:W-:Y:S01]  /*05d0*/  ISETP.GE.U32.AND P1, PT, R10, 0x2, PT ;  /* 0x000000020a00780c */ /* 0x000fe20003f26070 */
[----:B------:R-:W-:-:S02]  /*05e0*/  @!P3 IMAD.MOV.U32 R16, RZ, RZ, R8 ;  /* 0x000000ffff10b224 */ /* 0x000fc400078e0008 */
[----:B------:R-:W-:Y:S01]  /*05f0*/  @P3 IMAD.IADD R17, R17, 0x1, R11 ;  /* 0x0000000111113824 */ /* 0x000fe200078e020b */
[----:B------:R-:W-:Y:S01]  /*0600*/  SEL R18, R18, 0x2, P1 ;  /* 0x0000000212127807 */ /* 0x000fe20000800000 */
[----:B------:R-:W-:Y:S01]  /*0610*/  @!P3 IMAD.MOV.U32 R17, RZ, RZ, R9 ;  /* 0x000000ffff11b224 */ /* 0x000fe200078e0009 */
[----:B------:R0:W3:Y:S01]  /*0620*/  @!UP1 SYNCS.EXCH.64 URZ, [UR8+0x88], UR4 ;  /* 0x00008804083f95b2 */ /* 0x0000e20008000100 */
[----:B------:R-:W-:Y:S01]  /*0630*/  NOP ;  /* 0x0000000000007918 */ /* 0x000fe20000000000 */
[----:B0-----:R-:W-:-:S03]  /*0640*/  UIMAD.WIDE.U32 UR4, UR6, UR7, URZ ;  /* 0x00000007060472a5 */ /* 0x001fc6000f8e003f */
[----:B------:R-:W-:Y:S02]  /*0650*/  ULDC UR6, c[0x0][0x14] ;  /* 0x0000050000067ab9 */ /* 0x000fe40000000800 */
[----:B------:R-:W-:Y:S02]  /*0660*/  UIMAD.WIDE.U32 UR36, UR4, UR6, URZ ;  /* 0x00000006042472a5 */ /* 0x000fe4000f8e003f */
[----:B------:R-:W-:-:S04]  /*0670*/  UIMAD UR42, UR5, UR6, URZ ;  /* 0x00000006052a72a4 */ /* 0x000fc8000f8e023f */
[----:B------:R-:W-:Y:S01]  /*0680*/  UIADD3 UR42, UR37, UR42, URZ ;  /* 0x0000002a252a7290 */ /* 0x000fe2000fffe03f */
[----:B---34-:R-:W-:Y:S06]  /*0690*/  BAR.SYNC.DEFER_BLOCKING 0x0 ;  /* 0x0000000000007b1d */ /* 0x018fec0000010000 */
[----:B------:R-:W-:Y:S05]  /*06a0*/  @!P2 BRA `(.L_x_3) ;  /* 0x000000500080a947 */ /* 0x000fea0003800000 */
[----:B------:R-:W-:-:S13]  /*06b0*/  ISETP.GT.U32.AND P0, PT, R10, 0x1, PT ;  /* 0x000000010a00780c */ /* 0x000fda0003f04070 */
[----:B------:R-:W-:Y:S05]  /*06c0*/  @P0 EXIT ;  /* 0x000000000000094d */ /* 0x000fea0003800000 */
[----:B------:R-:W-:Y:S01]  /*06d0*/  ULDC.64 UR4, c[0x0][0x650] ;  /* 0x0001940000047ab9 */ /* 0x000fe20000000a00 */
[----:B------:R-:W-:Y:S01]  /*06e0*/  PRMT R0, RZ, 0x7610, R0 ;  /* 0x00007610ff007816 */ /* 0x000fe20000000000 */
[----:B------:R-:W-:Y:S01]  /*06f0*/  IMAD.MOV.U32 R97, RZ, RZ, -0x1 ;  /* 0xffffffffff617424 */ /* 0x000fe200078e00ff */
[----:B------:R-:W-:Y:S01]  /*0700*/  ISETP.GE.U32.AND P0, PT, R16, UR4, PT ;  /* 0x0000000410007c0c */ /* 0x000fe2000bf06070 */
[----:B------:R-:W-:Y:S02]  /*0710*/  IMAD.MOV.U32 R98, RZ, RZ, -0x1 ;  /* 0xffffffffff627424 */ /* 0x000fe400078e00ff */
[----:B------:R-:W-:Y:S01]  /*0720*/  IMAD.MOV.U32 R19, RZ, RZ, -0x1 ;  /* 0xffffffffff137424 */ /* 0x000fe200078e00ff */
[----:B------:R-:W-:-:S13]  /*0730*/  ISETP.GE.U32.AND.EX P0, PT, R17, UR5, PT, P0 ;  /* 0x0000000511007c0c */ /* 0x000fda000bf06100 */
[----:B------:R-:W-:Y:S05]  /*0740*/  @P0 BRA `(.L_x_4) ;  /* 0x0000000400580947 */ /* 0x000fea0003800000 */
[----:B------:R-:W0:Y:S01]  /*0750*/  LDC.64 R20, c[0x0][0x628] ;  /* 0x00018a00ff147b82 */ /* 0x000e220000000a00 */
[----:B------:R-:W-:Y:S02]  /*0760*/  IMAD.MOV.U32 R8, RZ, RZ, R16 ;  /* 0x000000ffff087224 */ /* 0x000fe400078e0010 */
[----:B------:R-:W-:-:S05]  /*0770*/  IMAD.MOV.U32 R9, RZ, RZ, R17 ;  /* 0x000000ffff097224 */ /* 0x000fca00078e0011 */
[----:B------:R-:W1:Y:S08]  /*0780*/  LDC R0, c[0x0][0x630] ;  /* 0x00018c00ff007b82 */ /* 0x000e700000000800 */
[----:B------:R-:W2:Y:S01]  /*0790*/  LDC.64 R22, c[0x0][0x620] ;  /* 0x00018800ff167b82 */ /* 0x000ea20000000a00 */
[----:B0-----:R-:W-:-:S04]  /*07a0*/  ISETP.NE.U32.AND P0, PT, R20, RZ, PT ;  /* 0x000000ff1400720c */ /* 0x001fc80003f05070 */
[----:B------:R-:W-:-:S13]  /*07b0*/  ISETP.NE.AND.EX P0, PT, R21, RZ, PT, P0 ;  /* 0x000000ff1500720c */ /* 0x000fda0003f05300 */
[----:B-12---:R-:W-:Y:S05]  /*07c0*/  @!P0 BRA `(.L_x_5) ;  /* 0x0000000000288947 */ /* 0x006fea0003800000 */
[----:B------:R-:W0:Y:S02]  /*07d0*/  LDC R13, c[0x0][0x634] ;  /* 0x00018d00ff0d7b82 */ /* 0x000e240000000800 */
[----:B0-----:R-:W-:-:S05]  /*07e0*/  IADD3 R13, P0, R16, R13, RZ ;  /* 0x0000000d100d7210 */ /* 0x001fca0007f1e0ff */
[----:B------:R-:W-:-:S04]  /*07f0*/  IMAD.X R15, RZ, RZ, R17, P0 ;  /* 0x000000ffff0f7224 */ /* 0x000fc800000e0611 */
[----:B------:R-:W-:-:S04]  /*0800*/  IMAD.WIDE.U32 R8, R15, R20, RZ ;  /* 0x000000140f087225 */ /* 0x000fc800078e00ff */
[----:B------:R-:W-:-:S04]  /*0810*/  IMAD.WIDE.U32 R10, P0, R13, R21, R8 ;  /* 0x000000150d0a7225 */ /* 0x000fc80007800008 */
[----:B------:R-:W-:-:S04]  /*0820*/  IMAD.WIDE.U32 R8, R13, R20, RZ ;  /* 0x000000140d087225 */ /* 0x000fc800078e00ff */
[----:B------:R-:W-:Y:S01]  /*0830*/  IMAD.X R13, RZ, RZ, RZ, P0 ;  /* 0x000000ffff0d7224 */ /* 0x000fe200000e06ff */
[----:B------:R-:W-:Y:S01]  /*0840*/  IADD3 RZ, P0, R9, R10, RZ ;  /* 0x0000000a09ff7210 */ /* 0x000fe20007f1e0ff */
[----:B------:R-:W-:-:S04]  /*0850*/  IMAD.MOV.U32 R12, RZ, RZ, R11 ;  /* 0x000000ffff0c7224 */ /* 0x000fc800078e000b */
[----:B------:R-:W-:-:S08]  /*0860*/  IMAD.WIDE.U32.X R8, R15, R21, R12, P0 ;  /* 0x000000150f087225 */ /* 0x000fd000000e040c */
.L_x_5:
[-CC-:B------:R-:W-:Y:S01]  /*0870*/  SHF.R.U64 R25, R8, R0.reuse, R9.reuse ;  /* 0x0000000008197219 */ /* 0x180fe20000001209 */
[----:B------:R-:W0:Y:S01]  /*0880*/  LDC R12, c[0x0][0x618] ;  /* 0x00018600ff0c7b82 */ /* 0x000e220000000800 */
[----:B------:R-:W-:Y:S01]  /*0890*/  SHF.R.U32.HI R7, RZ, R0, R9 ;  /* 0x00000000ff077219 */ /* 0x000fe20000011609 */
[----:B------:R-:W-:Y:S01]  /*08a0*/  ULDC UR4, c[0x0][0x150] ;  /* 0x0000540000047ab9 */ /* 0x000fe20000000800 */
[----:B------:R-:W-:Y:S02]  /*08b0*/  IADD3 R11, P0, RZ, -R25, RZ ;  /* 0x80000019ff0b7210 */ /* 0x000fe40007f1e0ff */
[----:B------:R-:W-:-:S03]  /*08c0*/  I2FP.F32.U32 R0, R6 ;  /* 0x0000000600007245 */ /* 0x000fc60000201000 */
[----:B------:R-:W1:Y:S01]  /*08d0*/  LDC.64 R30, c[0x0][0x640] ;  /* 0x00019000ff1e7b82 */ /* 0x000e620000000a00 */
[----:B------:R-:W-:Y:S02]  /*08e0*/  IMAD.X R13, RZ, RZ, ~R7, P0 ;  /* 0x000000ffff0d7224 */ /* 0x000fe400000e0e07 */
[----:B------:R-:W-:Y:S01]  /*08f0*/  FMUL R0, R0, UR4 ;  /* 0x0000000400007c20 */ /* 0x000fe20008400000 */
[----:B------:R-:W-:Y:S01]  /*0900*/  IMAD.WIDE.U32 R8, R11, R22, R16 ;  /* 0x000000160b087225 */ /* 0x000fe200078e0010 */
[----:B------:R-:W-:-:S03]  /*0910*/  ULDC UR4, c[0x0][0x154] ;  /* 0x0000550000047ab9 */ /* 0x000fc60000000800 */
[----:B------:R-:W-:Y:S01]  /*0920*/  IMAD R10, R13, R22, RZ ;  /* 0x000000160d0a7224 */ /* 0x000fe200078e02ff */
[----:B------:R-:W2:Y:S01]  /*0930*/  LDC R7, c[0x0][0x144] ;  /* 0x00005100ff077b82 */ /* 0x000ea20000000800 */
[----:B------:R-:W3:Y:S02]  /*0940*/  F2I.U32.TRUNC.NTZ R0, R0 ;  /* 0x0000000000007305 */ /* 0x000ee4000020f000 */
[----:B------:R-:W-:-:S04]  /*0950*/  IMAD R11, R11, R23, R10 ;  /* 0x000000170b0b7224 */ /* 0x000fc800078e020a */
[----:B------:R-:W-:Y:S01]  /*0960*/  IMAD.IADD R9, R9, 0x1, R11 ;  /* 0x0000000109097824 */ /* 0x000fe200078e020b */
[----:B------:R-:W4:Y:S01]  /*0970*/  LDC R24, c[0x0][0x608] ;  /* 0x00018200ff187b82 */ /* 0x000f220000000800 */
[----:B------:R-:W-:-:S03]  /*0980*/  IMAD.MOV.U32 R11, RZ, RZ, -0x1 ;  /* 0xffffffffff0b7424 */ /* 0x000fc600078e00ff */
[-CC-:B0-----:R-:W-:Y:S02]  /*0990*/  SHF.R.U64 R22, R8, R12.reuse, R9.reuse ;  /* 0x0000000c08167219 */ /* 0x181fe40000001209 */
[----:B------:R-:W-:Y:S02]  /*09a0*/  I2FP.F32.U32 R8, R5 ;  /* 0x0000000500087245 */ /* 0x000fe40000201000 */
[----:B------:R-:W0:Y:S01]  /*09b0*/  LDC R28, c[0x0][0x658] ;  /* 0x00019600ff1c7b82 */ /* 0x000e220000000800 */
[----:B-1----:R-:W-:Y:S01]  /*09c0*/  ISETP.NE.U32.AND P0, PT, R30, RZ, PT ;  /* 0x000000ff1e00720c */ /* 0x002fe20003f05070 */
[----:B---3--:R-:W-:Y:S02]  /*09d0*/  IMAD.MOV R10, RZ, RZ, -R0 ;  /* 0x000000ffff0a7224 */ /* 0x008fe400078e0a00 */
[----:B------:R-:W-:Y:S01]  /*09e0*/  FMUL R8, R8, UR4 ;  /* 0x0000000408087c20 */ /* 0x000fe20008400000 */
[----:B------:R-:W-:Y:S02]  /*09f0*/  SHF.R.U32.HI R9, RZ, R12, R9 ;  /* 0x0000000cff097219 */ /* 0x000fe40000011609 */
[----:B------:R-:W-:Y:S01]  /*0a00*/  ISETP.NE.AND.EX P0, PT, R31, RZ, PT, P0 ;  /* 0x000000ff1f00720c */ /* 0x000fe20003f05300 */
[----:B------:R1:W3:Y:S01]  /*0a10*/  F2I.U32.TRUNC.NTZ R15, R8 ;  /* 0x00000008000f7305 */ /* 0x0002e2000020f000 */
[----:B------:R-:W1:Y:S01]  /*0a20*/  LDC R20, c[0x0][0x148] ;  /* 0x00005200ff147b82 */ /* 0x000e620000000800 */
[----:B--2---:R-:W-:-:S07]  /*0a30*/  IMAD R0, R7, R10, R6 ;  /* 0x0000000a07007224 */ /* 0x004fce00078e0206 */
[----:B------:R-:W2:Y:S01]  /*0a40*/  LDC R26, c[0x0][0x600] ;  /* 0x00018000ff1a7b82 */ /* 0x000ea20000000800 */
[-CC-:B----4-:R-:W-:Y:S02]  /*0a50*/  SHF.R.U64 R32, R22, R24.reuse, R9.reuse ;  /* 0x0000001816207219 */ /* 0x190fe40000001209 */
[----:B------:R-:W-:Y:S01]  /*0a60*/  SHF.R.U32.HI R7, RZ, R24, R9 ;  /* 0x00000018ff077219 */ /* 0x000fe20000011609 */
[----:B------:R-:W-:-:S04]  /*0a70*/  IMAD.MOV.U32 R9, RZ, RZ, 0x1 ;  /* 0x00000001ff097424 */ /* 0x000fc800078e00ff */
[----:B------:R-:W4:Y:S01]  /*0a80*/  LDC R21, c[0x0][0x648] ;  /* 0x00019200ff157b82 */ /* 0x000f220000000800 */
[-C--:B0-----:R-:W-:Y:S02]  /*0a90*/  SHF.L.U32 R6, R11, R28.reuse, RZ ;  /* 0x0000001c0b067219 */ /* 0x081fe400000006ff */
[--C-:B------:R-:W-:Y:S02]  /*0aa0*/  SHF.R.U64 R24, R32, R28, R7.reuse ;  /* 0x0000001c20187219 */ /* 0x100fe40000001207 */
[----:B------:R-:W-:Y:S02]  /*0ab0*/  LOP3.LUT R13, RZ, R6, RZ, 0x33, !PT ;  /* 0x00000006ff0d7212 */ /* 0x000fe400078e33ff */
[-C--:B------:R-:W-:Y:S01]  /*0ac0*/  SHF.R.U32.HI R7, RZ, R28.reuse, R7 ;  /* 0x0000001cff077219 */ /* 0x080fe20000011607 */
[----:B------:R-:W0:Y:S01]  /*0ad0*/  LDC R23, c[0x0][0x638] ;  /* 0x00018e00ff177b82 */ /* 0x000e220000000800 */
[----:B------:R-:W-:Y:S01]  /*0ae0*/  SHF.L.U32 R12, R9, R28, RZ ;  /* 0x0000001c090c7219 */ /* 0x000fe200000006ff */
[----:B------:R-:W-:-:S06]  /*0af0*/  IMAD.MOV.U32 R6, RZ, RZ, R24 ;  /* 0x000000ffff067224 */ /* 0x000fcc00078e0018 */
[----:B------:R-:W0:Y:S01]  /*0b00*/  LDC R97, c[0x0][0x610] ;  /* 0x00018400ff617b82 */ /* 0x000e220000000800 */
[----:B-1-3--:R-:W-:Y:S05]  /*0b10*/  @!P0 BRA `(.L_x_6) ;  /* 0x0000000000288947 */ /* 0x00afea0003800000 */
[----:B------:R-:W1:Y:S02]  /*0b20*/  LDC R11, c[0x0][0x64c] ;  /* 0x00019300ff0b7b82 */ /* 0x000e640000000800 */
[----:B-1----:R-:W-:-:S05]  /*0b30*/  IADD3 R11, P0, R24, R11, RZ ;  /* 0x0000000b180b7210 */ /* 0x002fca0007f1e0ff */
        /* <DEDUP_REMOVED lines=8> */
.L_x_6:
[----:B----4-:R-:W-:Y:S01]  /*0bc0*/  SHF.R.U64 R6, R6, R21, R7 ;  /* 0x0000001506067219 */ /* 0x010fe20000001207 */
[----:B--2---:R-:W-:Y:S01]  /*0bd0*/  VIADD R7, R26, 0xffffffff ;  /* 0xffffffff1a077836 */ /* 0x004fe20000000000 */
[----:B------:R-:W-:Y:S01]  /*0be0*/  LOP3.LUT R13, R32, R13, RZ, 0xc0, !PT ;  /* 0x0000000d200d7212 */ /* 0x000fe200078ec0ff */
[----:B------:R-:W-:Y:S02]  /*0bf0*/  IMAD.MOV R15, RZ, RZ, -R15 ;  /* 0x000000ffff0f7224 */ /* 0x000fe400078e0a0f */
[----:B------:R-:W-:Y:S02]  /*0c00*/  IMAD.MOV R8, RZ, RZ, -R6 ;  /* 0x000000ffff087224 */ /* 0x000fe400078e0a06 */
[----:B------:R-:W-:Y:S01]  /*0c10*/  IMAD R13, R12, R6, R13 ;  /* 0x000000060c0d7224 */ /* 0x000fe200078e020d */
[----:B------:R-:W-:Y:S01]  /*0c20*/  LOP3.LUT R6, R22, R7, RZ, 0xc0, !PT ;  /* 0x0000000716067212 */ /* 0x000fe200078ec0ff */
[----:B------:R-:W-:Y:S02]  /*0c30*/  @P3 IMAD R0, R20, R15, R5 ;  /* 0x0000000f14003224 */ /* 0x000fe400078e0205 */
[----:B0-----:R-:W-:-:S02]  /*0c40*/  IMAD R5, R8, R23, R24 ;  /* 0x0000001708057224 */ /* 0x001fc400078e0218 */
[----:B------:R-:W-:Y:S02]  /*0c50*/  IMAD R97, R13, R97, R0 ;  /* 0x000000610d617224 */ /* 0x000fe400078e0200 */
[----:B------:R-:W-:Y:S02]  /*0c60*/  IMAD R6, R5, R26, R6 ;  /* 0x0000001a05067224 */ /* 0x000fe400078e0206 */
[----:B------:R-:W-:Y:S02]  /*0c70*/  IMAD.MOV.U32 R0, RZ, RZ, 0x1 ;  /* 0x00000001ff007424 */ /* 0x000fe400078e00ff */
[----:B------:R-:W-:Y:S01]  /*0c80*/  IMAD.MOV.U32 R19, RZ, RZ, R25 ;  /* 0x000000ffff137224 */ /* 0x000fe200078e0019 */
[----:B------:R-:W-:Y:S02]  /*0c90*/  SEL R98, R6, R97, !P3 ;  /* 0x0000006106627207 */ /* 0x000fe40005800000 */
[----:B------:R-:W-:-:S07]  /*0ca0*/  SEL R97, R97, R6, !P3 ;  /* 0x0000000661617207 */ /* 0x000fce0005800000 */
.L_x_4:
[----:B------:R-:W-:-:S08]  /*0cb0*/  NOP ;  /* 0x0000000000007918 */ /* 0x000fd00000000000 */
[----:B------:R-:W0:Y:S02]  /*0cc0*/  USETMAXREG.TRY_ALLOC.CTAPOOL UP0, 0xe8 ;  /* 0x000000e8000079c8 */ /* 0x000e240008000600 */
[----:B0-----:R-:W-:-:S13]  /*0cd0*/  PLOP3.LUT P0, PT, PT, PT, UP0, 0x80, 0x0 ;  /* 0x000000000000781c */ /* 0x001fda0003f0f008 */
[----:B------:R-:W-:Y:S05]  /*0ce0*/  @!P0 BRA `(.L_x_4) ;  /* 0xfffffffc00f08947 */ /* 0x000fea000383ffff */
[----:B------:R-:W-:Y:S01]  /*0cf0*/  ULDC.64 UR4, c[0x0][0x598] ;  /* 0x0001660000047ab9 */ /* 0x000fe20000000a00 */
[----:B------:R-:W-:Y:S01]  /*0d00*/  ULDC.64 UR38, c[0x0][0x208] ;  /* 0x0000820000267ab9 */ /* 0x000fe20000000a00 */
[----:B------:R-:W-:-:S04]  /*0d10*/  ISETP.NE.U32.AND P0, PT, RZ, UR4, PT ;  /* 0x00000004ff007c0c */ /* 0x000fc8000bf05070 */
[----:B------:R-:W-:-:S13]  /*0d20*/  ISETP.NE.AND.EX P0, PT, RZ, UR5, PT, P0 ;  /* 0x00000005ff007c0c */ /* 0x000fda000bf05300 */
[----:B------:R-:W-:Y:S05]  /*0d30*/  @!P0 BRA `(.L_x_7) ;  /* 0x00000000001c8947 */ /* 0x000fea0003800000 */
[----:B------:R-:W0:Y:S02]  /*0d40*/  LDC.64 R6, c[0x0][0x598] ;  /* 0x00016600ff067b82 */ /* 0x000e240000000a00 */
[----:B0-----:R-:W2:Y:S02]  /*0d50*/  LDG.E.64 R6, desc[UR38][R6.64] ;  /* 0x0000002606067981 */ /* 0x001ea4000c1e1b00 */
[----:B--2---:R-:W-:-:S04]  /*0d60*/  ISETP.NE.U32.AND P0, PT, R6, RZ, PT ;  /* 0x000000ff0600720c */ /* 0x004fc80003f05070 */
[----:B------:R-:W-:-:S13]  /*0d70*/  ISETP.NE.AND.EX P0, PT, R7, RZ, PT, P0 ;  /* 0x000000ff0700720c */ /* 0x000fda0003f05300 */
[----:B------:R-:W-:Y:S05]  /*0d80*/  @!P0 BRA `(.L_x_7) ;  /* 0x0000000000088947 */ /* 0x000fea0003800000 */
[----:B------:R0:W5:Y:S01]  /*0d90*/  LD.E R88, desc[UR38][R6.64] ;  /* 0x0000002606587980 */ /* 0x000162000c101900 */
[----:B------:R-:W-:Y:S05]  /*0da0*/  BRA `(.L_x_8) ;  /* 0x0000000000247947 */ /* 0x000fea0003800000 */
.L_x_7:
[----:B------:R-:W-:Y:S02]  /*0db0*/  ULDC.64 UR4, c[0x0][0x588] ;  /* 0x0001620000047ab9 */ /* 0x000fe40000000a00 */
[----:B------:R-:W-:-:S04]  /*0dc0*/  ISETP.NE.U32.AND P0, PT, RZ, UR4, PT ;  /* 0x00000004ff007c0c */ /* 0x000fc8000bf05070 */
[----:B------:R-:W-:-:S13]  /*0dd0*/  ISETP.NE.AND.EX P0, PT, RZ, UR5, PT, P0 ;  /* 0x00000005ff007c0c */ /* 0x000fda000bf05300 */
[----:B------:R-:W-:Y:S05]  /*0de0*/  @!P0 BRA `(.L_x_9) ;  /* 0x00000000000c8947 */ /* 0x000fea0003800000 */
[----:B------:R-:W0:Y:S02]  /*0df0*/  LDC.64 R88, c[0x0][0x588] ;  /* 0x00016200ff587b82 */ /* 0x000e240000000a00 */
[----:B0-----:R1:W5:Y:S01]  /*0e00*/  LDG.E R88, desc[UR38][R88.64] ;  /* 0x0000002658587981 */ /* 0x001362000c1e1900 */
[----:B------:R-:W-:Y:S05]  /*0e10*/  BRA `(.L_x_8) ;  /* 0x0000000000087947 */ /* 0x000fea0003800000 */
.L_x_9:
[----:B------:R-:W-:Y:S02]  /*0e20*/  ULDC UR4, c[0x0][0x580] ;  /* 0x0001600000047ab9 */ /* 0x000fe40000000800 */
[----:B------:R-:W-:-:S07]  /*0e30*/  IMAD.U32 R88, RZ, RZ, UR4 ;  /* 0x00000004ff587e24 */ /* 0x000fce000f8e00ff */
.L_x_8:
[----:B------:R-:W-:Y:S02]  /*0e40*/  ULDC.64 UR4, c[0x0][0x5a0] ;  /* 0x0001680000047ab9 */ /* 0x000fe40000000a00 */
[----:B------:R-:W-:-:S04]  /*0e50*/  ISETP.NE.U32.AND P0, PT, RZ, UR4, PT ;  /* 0x00000004ff007c0c */ /* 0x000fc8000bf05070 */
[----:B------:R-:W-:-:S13]  /*0e60*/  ISETP.NE.AND.EX P0, PT, RZ, UR5, PT, P0 ;  /* 0x00000005ff007c0c */ /* 0x000fda000bf05300 */
[----:B------:R-:W-:Y:S05]  /*0e70*/  @!P0 BRA `(.L_x_10) ;  /* 0x00000000001c8947 */ /* 0x000fea0003800000 */
[----:B0-----:R-:W0:Y:S02]  /*0e80*/  LDC.64 R6, c[0x0][0x5a0] ;  /* 0x00016800ff067b82 */ /* 0x001e240000000a00 */
[----:B0-----:R-:W2:Y:S02]  /*0e90*/  LDG.E.64 R6, desc[UR38][R6.64] ;  /* 0x0000002606067981 */ /* 0x001ea4000c1e1b00 */
[----:B--2---:R-:W-:-:S04]  /*0ea0*/  ISETP.NE.U32.AND P0, PT, R6, RZ, PT ;  /* 0x000000ff0600720c */ /* 0x004fc80003f05070 */
[----:B------:R-:W-:-:S13]  /*0eb0*/  ISETP.NE.AND.EX P0, PT, R7, RZ, PT, P0 ;  /* 0x000000ff0700720c */ /* 0x000fda0003f05300 */
[----:B------:R-:W-:Y:S05]  /*0ec0*/  @!P0 BRA `(.L_x_10) ;  /* 0x0000000000088947 */ /* 0x000fea0003800000 */
[----:B-1----:R0:W5:Y:S01]  /*0ed0*/  LD.E R89, desc[UR38][R6.64] ;  /* 0x0000002606597980 */ /* 0x002162000c101900 */
[----:B------:R-:W-:Y:S05]  /*0ee0*/  BRA `(.L_x_11) ;  /* 0x0000000000247947 */ /* 0x000fea0003800000 */
.L_x_10:
[----:B------:R-:W-:Y:S02]  /*0ef0*/  ULDC.64 UR4, c[0x0][0x590] ;  /* 0x0001640000047ab9 */ /* 0x000fe40000000a00 */
[----:B------:R-:W-:-:S04]  /*0f00*/  ISETP.NE.U32.AND P0, PT, RZ, UR4, PT ;  /* 0x00000004ff007c0c */ /* 0x000fc8000bf05070 */
[----:B------:R-:W-:-:S13]  /*0f10*/  ISETP.NE.AND.EX P0, PT, RZ, UR5, PT, P0 ;  /* 0x00000005ff007c0c */ /* 0x000fda000bf05300 */
[----:B------:R-:W-:Y:S05]  /*0f20*/  @!P0 BRA `(.L_x_12) ;  /* 0x00000000000c8947 */ /* 0x000fea0003800000 */
[----:B0-----:R-:W1:Y:S02]  /*0f30*/  LDC.64 R6, c[0x0][0x590] ;  /* 0x00016400ff067b82 */ /* 0x001e640000000a00 */
[----:B-1----:R1:W5:Y:S01]  /*0f40*/  LDG.E R89, desc[UR38][R6.64] ;  /* 0x0000002606597981 */ /* 0x002362000c1e1900 */
[----:B------:R-:W-:Y:S05]  /*0f50*/  BRA `(.L_x_11) ;  /* 0x0000000000087947 */ /* 0x000fea0003800000 */
.L_x_12:
[----:B------:R-:W-:Y:S02]  /*0f60*/  ULDC UR4, c[0x0][0x584] ;  /* 0x0001610000047ab9 */ /* 0x000fe40000000800 */
[----:B-1----:R-:W-:-:S07]  /*0f70*/  IMAD.U32 R89, RZ, RZ, UR4 ;  /* 0x00000004ff597e24 */ /* 0x002fce000f8e00ff */
.L_x_11:
[----:B------:R-:W-:-:S13]  /*0f80*/  LOP3.LUT P0, RZ, R0, 0xff, RZ, 0xc0, !PT ;  /* 0x000000ff00ff7812 */ /* 0x000fda000780c0ff */
[----:B------:R-:W-:Y:S05]  /*0f90*/  @!P0 EXIT ;  /* 0x000000000000894d */ /* 0x000fea0003800000 */
[----:B------:R-:W2:Y:S01]  /*0fa0*/  LDC R91, c[0x0][0x658] ;  /* 0x00019600ff5b7b82 */ /* 0x000ea20000000800 */
[----:B------:R-:W-:Y:S01]  /*0fb0*/  ULDC.64 UR6, c[0x0][0x288] ;  /* 0x0000a20000067ab9 */ /* 0x000fe20000000a00 */
[----:B------:R-:W-:Y:S01]  /*0fc0*/  LOP3.LUT R14, R14, 0x1, RZ, 0xc0, !PT ;  /* 0x000000010e0e7812 */ /* 0x000fe200078ec0ff */
[----:B------:R-:W-:Y:S01]  /*0fd0*/  UIADD3 UR4, UR7, 0x3f, URZ ;  /* 0x0000003f07047890 */ /* 0x000fe2000fffe03f */
[----:B------:R-:W-:Y:S01]  /*0fe0*/  SHF.R.U32.HI R0, RZ, 0x2, R3 ;  /* 0x00000002ff007819 */ /* 0x000fe20000011603 */
[----:B------:R-:W-:Y:S01]  /*0ff0*/  IMAD.U32 R5, RZ, RZ, UR6 ;  /* 0x00000006ff057e24 */ /* 0x000fe2000f8e00ff */
[----:B------:R-:W-:Y:S01]  /*1000*/  SHF.R.U32.HI R4, RZ, 0x1, R4 ;  /* 0x00000001ff047819 */ /* 0x000fe20000011604 */
[----:B------:R-:W-:Y:S01]  /*1010*/  USHF.R.S32.HI UR5, URZ, 0x1f, UR4 ;  /* 0x0000001f3f057899 */ /* 0x000fe20008011404 */
[----:B------:R-:W-:Y:S01]  /*1020*/  LOP3.LUT R90, R3, 0x3, RZ, 0xc0, !PT ;  /* 0x00000003035a7812 */ /* 0x000fe200078ec0ff */
[----:B01----:R-:W-:Y:S01]  /*1030*/  IMAD.SHL.U32 R7, R14, 0x40, RZ ;  /* 0x000000400e077824 */ /* 0x003fe200078e00ff */
[----:B------:R-:W-:Y:S01]  /*1040*/  LOP3.LUT R0, R0, 0x7, RZ, 0xc0, !PT ;  /* 0x0000000700007812 */ /* 0x000fe200078ec0ff */
[----:B------:R-:W-:Y:S01]  /*1050*/  ULEA.HI UR5, UR5, UR4, URZ, 0x6 ;  /* 0x0000000405057291 */ /* 0x000fe2000f8f303f */
[----:B------:R-:W-:Y:S01]  /*1060*/  LOP3.LUT R23, R4, 0x30, RZ, 0xc0, !PT ;  /* 0x0000003004177812 */ /* 0x000fe200078ec0ff */
[----:B------:R-:W-:Y:S01]  /*1070*/  IMAD R90, R90, -0x2, R5 ;  /* 0xfffffffe5a5a7824 */ /* 0x000fe200078e0205 */
[--C-:B------:R-:W-:Y:S01]  /*1080*/  LOP3.LUT R22, R7, 0x40, R0.reuse, 0xe2, !PT ;  /* 0x0000004007167812 */ /* 0x100fe200078ee200 */
[----:B------:R-:W-:Y:S01]  /*1090*/  USHF.R.S32.HI UR43, URZ, 0x6, UR5 ;  /* 0x000000063f2b7899 */ /* 0x000fe20008011405 */
[-C--:B------:R-:W-:Y:S01]  /*10a0*/  IADD3 R5, RZ, -R23.reuse, -R0 ;  /* 0x80000017ff057210 */ /* 0x080fe20007ffe800 */
[----:B------:R-:W-:Y:S01]  /*10b0*/  IMAD.MOV.U32 R0, RZ, RZ, -0x1 ;  /* 0xffffffffff007424 */ /* 0x000fe200078e00ff */
[C---:B------:R-:W-:Y:S01]  /*10c0*/  LOP3.LUT R93, R3.reuse, 0x80, RZ, 0xc0, !PT ;  /* 0x00000080035d7812 */ /* 0x040fe200078ec0ff */
[----:B------:R-:W-:Y:S01]  /*10d0*/  UISETP.LT.AND UP0, UPT, UR43, 0x1, UPT ;  /* 0x000000012b00788c */ /* 0x000fe2000bf01270 */
[----:B------:R-:W-:Y:S01]  /*10e0*/  IMAD.MOV.U32 R4, RZ, RZ, 0x1 ;  /* 0x00000001ff047424 */ /* 0x000fe200078e00ff */
[----:B------:R-:W-:Y:S01]  /*10f0*/  ULDC UR4, c[0x0][0x284] ;  /* 0x0000a10000047ab9 */ /* 0x000fe20000000800 */
[----:B------:R-:W-:Y:S01]  /*1100*/  IMAD R5, R14, -0x40, R5 ;  /* 0xffffffc00e057824 */ /* 0x000fe200078e0205 */
[----:B------:R-:W-:Y:S01]  /*1110*/  LOP3.LUT R22, R22, R23, RZ, 0xfc, !PT ;  /* 0x0000001716167212 */ /* 0x000fe200078efcff */
[----:B------:R-:W-:Y:S01]  /*1120*/  USEL UR44, UR43, 0x1, UP0 ;  /* 0x000000012b2c7887 */ /* 0x000fe20008000000 */
[-C--:B--2---:R-:W-:Y:S01]  /*1130*/  SHF.L.U32 R0, R0, R91.reuse, RZ ;  /* 0x0000005b00007219 */ /* 0x084fe200000006ff */
[----:B------:R-:W-:Y:S01]  /*1140*/  IMAD.SHL.U32 R92, R3, 0x2, RZ ;  /* 0x00000002035c7824 */ /* 0x000fe200078e00ff */
[----:B------:R-:W-:Y:S01]  /*1150*/  SHF.L.U32 R91, R4, R91, RZ ;  /* 0x0000005b045b7219 */ /* 0x000fe200000006ff */
[----:B------:R-:W-:Y:S01]  /*1160*/  VIADD R95, R5, UR4 ;  /* 0x00000004055f7c36 */ /* 0x000fe20008000000 */
[----:B------:R-:W-:Y:S01]  /*1170*/  SHF.R.U32.HI R93, RZ, 0x7, R93 ;  /* 0x00000007ff5d7819 */ /* 0x000fe2000001165d */
[----:B------:R-:W-:Y:S01]  /*1180*/  IMAD.MOV.U32 R23, RZ, RZ, RZ ;  /* 0x000000ffff177224 */ /* 0x000fe200078e00ff */
[----:B------:R-:W-:Y:S01]  /*1190*/  LOP3.LUT R94, RZ, R0, RZ, 0x33, !PT ;  /* 0x00000000ff5e7212 */ /* 0x000fe200078e33ff */
[----:B------:R-:W-:Y:S01]  /*11a0*/  UIADD3 UR44, UR43, -UR44, URZ ;  /* 0x8000002c2b2c7290 */ /* 0x000fe2000fffe03f */
[----:B------:R-:W-:Y:S01]  /*11b0*/  UMOV UR40, URZ ;  /* 0x0000003f00287c82 */ /* 0x000fe20008000000 */
[----:B------:R-:W-:-:S10]  /*11c0*/  UMOV UR41, URZ ;  /* 0x0000003f00297c82 */ /* 0x000fd40008000000 */
.L_x_162:
[----:B------:R-:W0:Y:S01]  /*11d0*/  SHFL.IDX PT, R0, R93, RZ, 0x1f ;  /* 0x00001fff5d007589 */ /* 0x000e2200000e0000 */
[----:B-1----:R-:W1:Y:S01]  /*11e0*/  S2UR UR7, SR_CgaCtaId ;  /* 0x00000000000779c3 */ /* 0x002e620000008800 */
[----:B------:R-:W-:Y:S01]  /*11f0*/  UMOV UR6, 0x400 ;  /* 0x0000040000067882 */ /* 0x000fe20000000000 */
[----:B0-----:R-:W-:Y:S01]  /*1200*/  R2UR UR4, R0 ;  /* 0x00000000000472ca */ /* 0x001fe200000e0000 */
[----:B-1----:R-:W-:-:S12]  /*1210*/  ULEA UR6, UR7, UR6, 0x18 ;  /* 0x0000000607067291 */ /* 0x002fd8000f8ec03f */
[----:B------:R-:W-:-:S04]  /*1220*/  ULEA.HI UR5, UR4, UR4, URZ, 0x1 ;  /* 0x0000000404057291 */ /* 0x000fc8000f8f083f */
[----:B------:R-:W-:-:S04]  /*1230*/  ULOP3.LUT UR5, UR5, 0xffffe, URZ, 0xc0, !UPT ;  /* 0x000ffffe05057892 */ /* 0x000fc8000f8ec03f */
[----:B------:R-:W-:-:S03]  /*1240*/  UIADD3 UR5, UR4, -UR5, URZ ;  /* 0x8000000504057290 */ /* 0x000fc6000fffe03f */
[----:B------:R-:W-:Y:S01]  /*1250*/  ULDC UR4, c[0x0][0x28c] ;  /* 0x0000a30000047ab9 */ /* 0x000fe20000000800 */
[----:B------:R-:W-:Y:S01]  /*1260*/  ULEA UR5, UR5, UR6, 0xc ;  /* 0x0000000605057291 */ /* 0x000fe2000f8e603f */
[----:B------:R-:W-:-:S03]  /*1270*/  ISETP.LT.AND P0, PT, RZ, UR4, PT ;  /* 0x00000004ff007c0c */ /* 0x000fc6000bf01270 */
[----:B------:R-:W-:-:S04]  /*1280*/  UIADD3 UR5, UR5, 0x180, URZ ;  /* 0x0000018005057890 */ /* 0x000fc8000fffe03f */
[----:B------:R-:W-:-:S04]  /*1290*/  USHF.R.U32.HI UR5, URZ, 0x4, UR5 ;  /* 0x000000043f057899 */ /* 0x000fc80008011605 */
[----:B------:R-:W-:-:S04]  /*12a0*/  ULOP3.LUT UR5, UR5, 0x3fff, URZ, 0xc0, !UPT ;  /* 0x00003fff05057892 */ /* 0x000fc8000f8ec03f */
[----:B------:R-:W-:Y:S01]  /*12b0*/  ULOP3.LUT UR45, UR5, 0x10000, URZ, 0xfc, !UPT ;  /* 0x00010000052d7892 */ /* 0x000fe2000f8efc3f */
[----:B---34-:R-:W-:Y:S11]  /*12c0*/  @P0 BRA `(.L_x_13) ;  /* 0x0000000000400947 */ /* 0x018ff60003800000 */
[----:B------:R-:W-:Y:S01]  /*12d0*/  MOV R0, 0x0 ;  /* 0x0000000000007802 */ /* 0x000fe20000000f00 */
[----:B------:R-:W-:Y:S01]  /*12e0*/  ULDC.64 UR4, c[0x4][0x68] ;  /* 0x01001a0000047ab9 */ /* 0x000fe20000000a00 */
[----:B------:R-:W-:Y:S01]  /*12f0*/  ULDC.64 UR6, c[0x4][0x8] ;  /* 0x0100020000067ab9 */ /* 0x000fe20000000a00 */
[----:B------:R-:W-:Y:S01]  /*1300*/  IMAD.U32 R4, RZ, RZ, UR4 ;  /* 0x00000004ff047e24 */ /* 0x000fe2000f8e00ff */
[----:B------:R0:W1:Y:S01]  /*1310*/  LDC.64 R14, c[0x4][R0] ;  /* 0x01000000000e7b82 */ /* 0x0000620000000a00 */
[----:B------:R-:W-:Y:S01]  /*1320*/  IMAD.U32 R5, RZ, RZ, UR5 ;  /* 0x00000005ff057e24 */ /* 0x000fe2000f8e00ff */
[----:B------:R-:W-:Y:S01]  /*1330*/  ULDC.64 UR4, c[0x4][0x70] ;  /* 0x01001c0000047ab9 */ /* 0x000fe20000000a00 */
[----:B------:R-:W-:Y:S02]  /*1340*/  IMAD.U32 R10, RZ, RZ, UR6 ;  /* 0x00000006ff0a7e24 */ /* 0x000fe4000f8e00ff */
[----:B------:R-:W-:Y:S02]  /*1350*/  IMAD.U32 R6, RZ, RZ, UR4 ;  /* 0x00000004ff067e24 */ /* 0x000fe4000f8e00ff */
[----:B------:R-:W-:-:S02]  /*1360*/  IMAD.U32 R7, RZ, RZ, UR5 ;  /* 0x00000005ff077e24 */ /* 0x000fc4000f8e00ff */
[----:B------:R-:W-:Y:S02]  /*1370*/  IMAD.U32 R11, RZ, RZ, UR7 ;  /* 0x00000007ff0b7e24 */ /* 0x000fe4000f8e00ff */
[----:B------:R-:W-:Y:S02]  /*1380*/  IMAD.MOV.U32 R8, RZ, RZ, 0x1e1 ;  /* 0x000001e1ff087424 */ /* 0x000fe400078e00ff */
[----:B------:R-:W-:Y:S02]  /*1390*/  IMAD.MOV.U32 R12, RZ, RZ, 0x1 ;  /* 0x00000001ff0c7424 */ /* 0x000fe400078e00ff */
[----:B0-----:R-:W-:-:S07]  /*13a0*/  IMAD.MOV.U32 R13, RZ, RZ, RZ ;  /* 0x000000ffff0d7224 */ /* 0x001fce00078e00ff */
[----:B------:R-:W-:-:S07]  /*13b0*/  LEPC R20, `(.L_x_13) ;  /* 0x000000001014794e */ /* 0x000fce0000000000 */
[----:B-1---5:R-:W-:Y:S05]  /*13c0*/  CALL.ABS.NOINC R14 ;  /* 0x000000000e007343 */ /* 0x022fea0003c00000 */
.L_x_13:
[----:B------:R-:W-:-:S04]  /*13d0*/  LOP3.LUT R0, R18, 0x1, RZ, 0xfc, !PT ;  /* 0x0000000112007812 */ /* 0x000fc800078efcff */
[----:B------:R-:W-:-:S13]  /*13e0*/  ISETP.NE.AND P0, PT, R0, 0x3, PT ;  /* 0x000000030000780c */ /* 0x000fda0003f05270 */
[----:B------:R-:W-:Y:S05]  /*13f0*/  @!P0 BRA `(.L_x_14) ;  /* 0x0000000000048947 */ /* 0x000fea0003800000 */
[----:B------:R-:W-:Y:S01]  /*1400*/  BPT.TRAP 0x1 ;  /* 0x000000040000795c */ /* 0x000fe20000300000 */
.L_x_14:
[----:B------:R-:W0:Y:S01]  /*1410*/  S2UR UR5, SR_CgaCtaId ;  /* 0x00000000000579c3 */ /* 0x000e220000008800 */
[----:B------:R-:W-:Y:S01]  /*1420*/  UMOV UR4, 0x400 ;  /* 0x0000040000047882 */ /* 0x000fe20000000000 */
[----:B------:R-:W-:Y:S02]  /*1430*/  IMAD.U32 R0, RZ, RZ, UR40 ;  /* 0x00000028ff007e24 */ /* 0x000fe4000f8e00ff */
[----:B------:R-:W-:-:S03]  /*1440*/  IMAD.U32 R3, RZ, RZ, UR41 ;  /* 0x00000029ff037e24 */ /* 0x000fc6000f8e00ff */
[----:B------:R-:W-:Y:S01]  /*1450*/  SHF.L.U32 R0, R0, 0x1f, RZ ;  /* 0x0000001f00007819 */ /* 0x000fe200000006ff */
[----:B0-----:R-:W-:-:S06]  /*1460*/  ULEA UR4, UR5, UR4, 0x18 ;  /* 0x0000000405047291 */ /* 0x001fcc000f8ec03f */
[----:B------:R-:W-:-:S04]  /*1470*/  IMAD.U32 R6, RZ, RZ, UR4 ;  /* 0x00000004ff067e24 */ /* 0x000fc8000f8e00ff */
[----:B------:R-:W-:-:S04]  /*1480*/  IMAD R3, R3, 0x8, R6 ;  /* 0x0000000803037824 */ /* 0x000fc800078e0206 */
[----:B------:R0:W1:Y:S01]  /*1490*/  SYNCS.PHASECHK.TRANS64.TRYWAIT P1, [R3+URZ], R0 ;  /* 0x00000000030075a7 */ /* 0x000062000802017f */
[----:B------:R-:W-:Y:S05]  /*14a0*/  @!P0 BRA `(.L_x_15) ;  /* 0x0000000000048947 */ /* 0x000fea0003800000 */
[----:B------:R-:W-:Y:S01]  /*14b0*/  BPT.TRAP 0x1 ;  /* 0x000000040000795c */ /* 0x000fe20000300000 */
.L_x_15:
[----:B------:R-:W-:-:S05]  /*14c0*/  IMAD.U32 R4, RZ, RZ, UR44 ;  /* 0x0000002cff047e24 */ /* 0x000fca000f8e00ff */
[----:B------:R-:W-:Y:S01]  /*14d0*/  ISETP.GE.AND P2, PT, R4, 0x1, PT ;  /* 0x000000010400780c */ /* 0x000fe20003f46270 */
[----:B-1----:R-:W-:-:S12]  /*14e0*/  @P1 BRA `(.L_x_16) ;  /* 0x0000000000081947 */ /* 0x002fd80003800000 */
[----:B------:R-:W1:Y:S02]  /*14f0*/  SYNCS.PHASECHK.TRANS64.TRYWAIT P1, [R3+URZ], R0 ;  /* 0x00000000030075a7 */ /* 0x000e64000802017f */
[----:B-1----:R-:W-:Y:S05]  /*1500*/  @!P1 BRA `(.L_x_17) ;  /* 0x0000005800cc9947 */ /* 0x002fea0003800000 */
.L_x_16:
[----:B------:R-:W-:Y:S05]  /*1510*/  WARPSYNC.ALL ;  /* 0x0000000000007948 */ /* 0x000fea0003800000 */
[----:B------:R-:W-:Y:S01]  /*1520*/  R2UR UR4, R6 ;  /* 0x00000000060472ca */ /* 0x000fe200000e0000 */
[----:B------:R-:W-:Y:S01]  /*1530*/  ULEA UR6, UR41, UR45, 0xa ;  /* 0x0000002d29067291 */ /* 0x000fe2000f8e503f */
[----:B------:R-:W-:Y:S01]  /*1540*/  WARPGROUP.ARRIVE ;  /* 0x00000000000079c5 */ /* 0x000fe20000000000 */
[----:B------:R-:W-:Y:S01]  /*1550*/  UMOV UR9, 0x80000020 ;  /* 0x8000002000097882 */ /* 0x000fe20000000000 */
[----:B------:R-:W-:Y:S01]  /*1560*/  UMOV UR11, 0x80000020 ;  /* 0x80000020000b7882 */ /* 0x000fe20000000000 */
[----:B------:R-:W-:-:S03]  /*1570*/  UIADD3 UR7, UR6, 0x200, URZ ;  /* 0x0000020006077890 */ /* 0x000fc6000fffe03f */
[----:B------:R-:W-:-:S05]  /*1580*/  UMOV UR8, UR6 ;  /* 0x0000000600087c82 */ /* 0x000fca0008000000 */
[----:B------:R-:W-:-:S04]  /*1590*/  UIADD3 UR4, UR4, 0x1c180, URZ ;  /* 0x0001c18004047890 */ /* 0x000fc8000fffe03f */
[----:B------:R-:W-:-:S04]  /*15a0*/  USHF.R.U32.HI UR4, URZ, 0x4, UR4 ;  /* 0x000000043f047899 */ /* 0x000fc80008011604 */
[----:B------:R-:W-:-:S04]  /*15b0*/  ULOP3.LUT UR4, UR4, 0x3fff, URZ, 0xc0, !UPT ;  /* 0x00003fff04047892 */ /* 0x000fc8000f8ec03f */
[----:B------:R-:W-:-:S04]  /*15c0*/  ULOP3.LUT UR4, UR4, 0x10000, URZ, 0xfc, !UPT ;  /* 0x0001000004047892 */ /* 0x000fc8000f8efc3f */
[----:B------:R-:W-:-:S07]  /*15d0*/  ULEA UR5, UR41, UR4, 0x8 ;  /* 0x0000000429057291 */ /* 0x000fce000f8e403f */
[----:B------:R-:W-:Y:S02]  /*15e0*/  UMOV UR10, UR5 ;  /* 0x00000005000a7c82 */ /* 0x000fe40008000000 */
[----:B------:R-:W-:Y:S01]  /*15f0*/  IGMMA.64x64x32.S8.S8 R56, gdesc[UR8], RZ, !UPT, gsb0 ;  /* 0x01e00000083879f1 */ /* 0x000fe2000c0410ff */
[----:B------:R-:W-:Y:S01]  /*1600*/  UMOV UR8, UR7 ;  /* 0x0000000700087c82 */ /* 0x000fe20008000000 */
[----:B------:R-:W-:Y:S01]  /*1610*/  UMOV UR9, 0x80000020 ;  /* 0x8000002000097882 */ /* 0x000fe20000000000 */
[----:B------:R-:W-:Y:S02]  /*1620*/  WARPGROUP.DEPBAR.LE gsb0, 0x0 ;  /* 0x00008000000079c5 */ /* 0x000fe40000010000 */
[----:B------:R-:W-:-:S06]  /*1630*/  WARPGROUP.ARRIVE ;  /* 0x00000000000079c5 */ /* 0x000fcc0000000000 */
[----:B------:R-:W-:Y:S01]  /*1640*/  IGMMA.64x64x32.S8.S8 R24, gdesc[UR8], RZ, !UPT, gsb0 ;  /* 0x01e00000081879f1 */ /* 0x000fe2000c0410ff */
[----:B------:R-:W-:Y:S02]  /*1650*/  UIADD3 UR8, UR6, 0x2, URZ ;  /* 0x0000000206087890 */ /* 0x000fe4000fffe03f */
[----:B------:R-:W-:Y:S01]  /*1660*/  UIADD3 UR10, UR5, 0x2, URZ ;  /* 0x00000002050a7890 */ /* 0x000fe2000fffe03f */
[----:B------:R-:W-:Y:S01]  /*1670*/  UMOV UR9, 0x80000020 ;  /* 0x8000002000097882 */ /* 0x000fe20000000000 */
[----:B------:R-:W-:Y:S01]  /*1680*/  UMOV UR11, 0x80000020 ;  /* 0x80000020000b7882 */ /* 0x000fe20000000000 */
[----:B------:R-:W-:Y:S01]  /*1690*/  UIADD3 UR6, UR6, 0x202, URZ ;  /* 0x0000020206067890 */ /* 0x000fe2000fffe03f */
[----:B------:R-:W-:Y:S02]  /*16a0*/  WARPGROUP.DEPBAR.LE gsb0, 0x0 ;  /* 0x00008000000079c5 */ /* 0x000fe40000010000 */
[----:B------:R-:W-:-:S06]  /*16b0*/  WARPGROUP.ARRIVE ;  /* 0x00000000000079c5 */ /* 0x000fcc0000000000 */
[----:B------:R-:W-:Y:S01]  /*16c0*/  IGMMA.64x64x32.S8.S8 R56, gdesc[UR8], R56, gsb0 ;  /* 0x01e00000083879f1 */ /* 0x000fe20008041038 */
[----:B------:R-:W-:Y:S01]  /*16d0*/  UMOV UR8, UR6 ;  /* 0x0000000600087c82 */ /* 0x000fe20008000000 */
[----:B------:R-:W-:Y:S01]  /*16e0*/  UMOV UR9, 0x80000020 ;  /* 0x8000002000097882 */ /* 0x000fe20000000000 */
[----:B------:R-:W-:Y:S02]  /*16f0*/  WARPGROUP.DEPBAR.LE gsb0, 0x0 ;  /* 0x00008000000079c5 */ /* 0x000fe40000010000 */
[----:B------:R-:W-:-:S06]  /*1700*/  WARPGROUP.ARRIVE ;  /* 0x00000000000079c5 */ /* 0x000fcc0000000000 */
[----:B------:R-:W-:Y:S03]  /*1710*/  IGMMA.64x64x32.S8.S8 R24, gdesc[UR8], R24, gsb0 ;  /* 0x01e00000081879f1 */ /* 0x000fe60008041018 */
[----:B------:R-:W-:Y:S02]  /*1720*/  WARPGROUP.DEPBAR.LE gsb0, 0x0 ;  /* 0x00008000000079c5 */ /* 0x000fe40000010000 */
[----:B------:R-:W-:Y:S05]  /*1730*/  @!P2 BRA `(.L_x_18) ;  /* 0x00000004001ca947 */ /* 0x000fea0003800000 */
[----:B------:R-:W-:Y:S01]  /*1740*/  UIADD3 UR5, UR41, 0x1, URZ ;  /* 0x0000000129057890 */ /* 0x000fe2000fffe03f */
[----:B01----:R-:W-:Y:S02]  /*1750*/  IMAD.U32 R0, RZ, RZ, UR44 ;  /* 0x0000002cff007e24 */ /* 0x003fe4000f8e00ff */
[----:B------:R-:W-:Y:S01]  /*1760*/  IMAD.U32 R3, RZ, RZ, UR41 ;  /* 0x00000029ff037e24 */ /* 0x000fe2000f8e00ff */
[----:B------:R-:W-:-:S04]  /*1770*/  UISETP.NE.AND UP0, UPT, UR5, 0x7, UPT ;  /* 0x000000070500788c */ /* 0x000fc8000bf05270 */
[----:B------:R-:W-:Y:S02]  /*1780*/  USEL UR6, URZ, 0x1, UP0 ;  /* 0x000000013f067887 */ /* 0x000fe40008000000 */
[----:B------:R-:W-:Y:S02]  /*1790*/  USEL UR5, UR5, URZ, UP0 ;  /* 0x0000003f05057287 */ /* 0x000fe40008000000 */
[----:B------:R-:W-:-:S06]  /*17a0*/  ULOP3.LUT UR6, UR40, UR6, URZ, 0x3c, !UPT ;  /* 0x0000000628067292 */ /* 0x000fcc000f8e3c3f */
[----:B------:R-:W-:-:S07]  /*17b0*/  IMAD.U32 R7, RZ, RZ, UR6 ;  /* 0x00000006ff077e24 */ /* 0x000fce000f8e00ff */
.L_x_25:
[----:B0-----:R-:W-:Y:S05]  /*17c0*/  @!P0 BRA `(.L_x_19) ;  /* 0x0000000000048947 */ /* 0x001fea0003800000 */
[----:B------:R-:W-:Y:S01]  /*17d0*/  BPT.TRAP 0x1 ;  /* 0x000000040000795c */ /* 0x000fe20000300000 */
.L_x_19:
[----:B------:R-:W0:Y:S01]  /*17e0*/  S2UR UR7, SR_CgaCtaId ;  /* 0x00000000000779c3 */ /* 0x000e220000008800 */
[----:B------:R-:W-:Y:S01]  /*17f0*/  UMOV UR6, 0x400 ;  /* 0x0000040000067882 */ /* 0x000fe20000000000 */
[----:B------:R-:W-:Y:S01]  /*1800*/  IMAD.U32 R5, RZ, RZ, UR5 ;  /* 0x00000005ff057e24 */ /* 0x000fe2000f8e00ff */
[----:B------:R-:W-:Y:S01]  /*1810*/  SHF.L.U32 R4, R7, 0x1f, RZ ;  /* 0x0000001f07047819 */ /* 0x000fe200000006ff */
[----:B0-----:R-:W-:-:S06]  /*1820*/  ULEA UR6, UR7, UR6, 0x18 ;  /* 0x0000000607067291 */ /* 0x001fcc000f8ec03f */
[----:B------:R-:W-:-:S04]  /*1830*/  IMAD.U32 R6, RZ, RZ, UR6 ;  /* 0x00000006ff067e24 */ /* 0x000fc8000f8e00ff */
[----:B------:R-:W-:-:S04]  /*1840*/  IMAD R5, R5, 0x8, R6 ;  /* 0x0000000805057824 */ /* 0x000fc800078e0206 */
[----:B------:R0:W1:Y:S01]  /*1850*/  SYNCS.PHASECHK.TRANS64.TRYWAIT P1, [R5+URZ], R4 ;  /* 0x00000004050075a7 */ /* 0x000062000802017f */
[----:B------:R-:W-:Y:S05]  /*1860*/  @!P0 BRA `(.L_x_20) ;  /* 0x0000000000048947 */ /* 0x000fea0003800000 */
[----:B------:R-:W-:Y:S01]  /*1870*/  BPT.TRAP 0x1 ;  /* 0x000000040000795c */ /* 0x000fe20000300000 */
.L_x_20:
[----:B-1----:R-:W-:Y:S05]  /*1880*/  @P1 BRA `(.L_x_21) ;  /* 0x0000000000081947 */ /* 0x002fea0003800000 */
[----:B------:R-:W1:Y:S02]  /*1890*/  SYNCS.PHASECHK.TRANS64.TRYWAIT P1, [R5+URZ], R4 ;  /* 0x00000004050075a7 */ /* 0x000e64000802017f */
[----:B-1----:R-:W-:Y:S05]  /*18a0*/  @!P1 BRA `(.L_x_22) ;  /* 0x0000005400f89947 */ /* 0x002fea0003800000 */
.L_x_21:
[----:B------:R-:W-:Y:S01]  /*18b0*/  ULEA UR6, UR5, UR4, 0x8 ;  /* 0x0000000405067291 */ /* 0x000fe2000f8e403f */
[----:B------:R-:W-:Y:S01]  /*18c0*/  WARPGROUP.ARRIVE ;  /* 0x00000000000079c5 */ /* 0x000fe20000000000 */
[----:B------:R-:W-:Y:S01]  /*18d0*/  ULEA UR7, UR5, UR45, 0xa ;  /* 0x0000002d05077291 */ /* 0x000fe2000f8e503f */
[----:B------:R-:W-:Y:S01]  /*18e0*/  UMOV UR11, 0x80000020 ;  /* 0x80000020000b7882 */ /* 0x000fe20000000000 */
[----:B------:R-:W-:Y:S02]  /*18f0*/  UMOV UR9, 0x80000020 ;  /* 0x8000002000097882 */ /* 0x000fe40000000000 */
[----:B------:R-:W-:Y:S01]  /*1900*/  UIADD3 UR12, UR7, 0x200, URZ ;  /* 0x00000200070c7890 */ /* 0x000fe2000fffe03f */
[----:B------:R-:W-:Y:S02]  /*1910*/  UMOV UR10, UR6 ;  /* 0x00000006000a7c82 */ /* 0x000fe40008000000 */
[----:B------:R-:W-:Y:S02]  /*1920*/  UMOV UR8, UR7 ;  /* 0x0000000700087c82 */ /* 0x000fe40008000000 */
[----:B------:R-:W-:Y:S01]  /*1930*/  IGMMA.64x64x32.S8.S8 R56, gdesc[UR8], R56, gsb0 ;  /* 0x01e00000083879f1 */ /* 0x000fe20008041038 */
[----:B------:R-:W-:Y:S01]  /*1940*/  UMOV UR9, 0x80000020 ;  /* 0x8000002000097882 */ /* 0x000fe20000000000 */
[----:B------:R-:W-:Y:S01]  /*1950*/  UMOV UR8, UR12 ;  /* 0x0000000c00087c82 */ /* 0x000fe20008000000 */
[----:B------:R-:W-:-:S02]  /*1960*/  WARPGROUP.DEPBAR.LE gsb0, 0x0 ;  /* 0x00008000000079c5 */ /* 0x000fc40000010000 */
[----:B------:R-:W-:-:S06]  /*1970*/  WARPGROUP.ARRIVE ;  /* 0x00000000000079c5 */ /* 0x000fcc0000000000 */
[----:B------:R-:W-:Y:S01]  /*1980*/  IGMMA.64x64x32.S8.S8 R24, gdesc[UR8], R24, gsb0 ;  /* 0x01e00000081879f1 */ /* 0x000fe20008041018 */
        /* <DEDUP_REMOVED lines=15> */
[----:B------:R-:W-:Y:S01]  /*1a80*/  BPT.TRAP 0x1 ;  /* 0x000000040000795c */ /* 0x000fe20000300000 */
.L_x_23:
[----:B01----:R-:W-:Y:S01]  /*1a90*/  IMAD R4, R3, 0x8, R6 ;  /* 0x0000000803047824 */ /* 0x003fe200078e0206 */
[----:B------:R-:W-:-:S03]  /*1aa0*/  ISETP.GT.U32.AND P1, PT, R18, 0x1, PT ;  /* 0x000000011200780c */ /* 0x000fc60003f24070 */
[----:B------:R-:W-:-:S05]  /*1ab0*/  VIADD R4, R4, 0x38 ;  /* 0x0000003804047836 */ /* 0x000fca0000000000 */
[----:B------:R-:W-:-:S04]  /*1ac0*/  PRMT R4, RZ, 0x654, R4 ;  /* 0x00000654ff047816 */ /* 0x000fc80000000004 */
[----:B------:R0:W-:Y:S01]  /*1ad0*/  SYNCS.ARRIVE.TRANS64.RED.A1T0 RZ, [R4+URZ], RZ ;  /* 0x000000ff04ff79a7 */ /* 0x0001e2000810043f */
[----:B------:R-:W-:Y:S05]  /*1ae0*/  @P1 BRA `(.L_x_24) ;  /* 0x0000000000041947 */ /* 0x000fea0003800000 */
[----:B------:R-:W-:Y:S01]  /*1af0*/  BPT.TRAP 0x1 ;  /* 0x000000040000795c */ /* 0x000fe20000300000 */
.L_x_24:
[----:B------:R-:W-:Y:S01]  /*1b00*/  UIADD3 UR5, UR5, 0x1, URZ ;  /* 0x0000000105057890 */ /* 0x000fe2000fffe03f */
[C---:B------:R-:W-:Y:S01]  /*1b10*/  ISETP.GT.AND P2, PT, R0.reuse, 0x1, PT ;  /* 0x000000010000780c */ /* 0x040fe20003f44270 */
[----:B------:R-:W-:Y:S02]  /*1b20*/  VIADD R3, R3, 0x1 ;  /* 0x0000000103037836 */ /* 0x000fe40000000000 */
[----:B------:R-:W-:Y:S01]  /*1b30*/  UISETP.NE.AND UP0, UPT, UR5, 0x7, UPT ;  /* 0x000000070500788c */ /* 0x000fe2000bf05270 */
[----:B------:R-:W-:Y:S02]  /*1b40*/  VIADD R0, R0, 0xffffffff ;  /* 0xffffffff00007836 */ /* 0x000fe40000000000 */
[C---:B------:R-:W-:Y:S01]  /*1b50*/  ISETP.NE.AND P1, PT, R3.reuse, 0x7, PT ;  /* 0x000000070300780c */ /* 0x040fe20003f25270 */
[----:B------:R-:W-:Y:S02]  /*1b60*/  USEL UR6, URZ, 0x1, UP0 ;  /* 0x000000013f067887 */ /* 0x000fe40008000000 */
[----:B------:R-:W-:Y:S01]  /*1b70*/  USEL UR5, UR5, URZ, UP0 ;  /* 0x0000003f05057287 */ /* 0x000fe20008000000 */
[----:B------:R-:W-:-:S03]  /*1b80*/  SEL R3, R3, RZ, P1 ;  /* 0x000000ff03037207 */ /* 0x000fc60000800000 */
[----:B------:R-:W-:Y:S01]  /*1b90*/  LOP3.LUT R7, R7, UR6, RZ, 0x3c, !PT ;  /* 0x0000000607077c12 */ /* 0x000fe2000f8e3cff */
[----:B------:R-:W-:Y:S07]  /*1ba0*/  @P2 BRA `(.L_x_25) ;  /* 0xfffffffc00042947 */ /* 0x000fee000383ffff */
.L_x_18:
[----:B01----:R-:W0:Y:S02]  /*1bb0*/  LDC R0, c[0x0][0x28c] ;  /* 0x0000a300ff007b82 */ /* 0x003e240000000800 */
[----:B0-----:R-:W-:-:S13]  /*1bc0*/  ISETP.GE.AND P1, PT, R0, 0x1, PT ;  /* 0x000000010000780c */ /* 0x001fda0003f26270 */
[----:B------:R-:W-:Y:S05]  /*1bd0*/  @!P1 BRA `(.L_x_26) ;  /* 0x0000000000409947 */ /* 0x000fea0003800000 */
[----:B------:R-:W-:Y:S05]  /*1be0*/  @!P0 BRA `(.L_x_27) ;  /* 0x0000000000048947 */ /* 0x000fea0003800000 */
[----:B------:R-:W-:Y:S01]  /*1bf0*/  BPT.TRAP 0x1 ;  /* 0x000000040000795c */ /* 0x000fe20000300000 */
.L_x_27:
[----:B------:R-:W-:Y:S01]  /*1c00*/  UIADD3 UR6, UR44, UR41, URZ ;  /* 0x000000292c067290 */ /* 0x000fe2000fffe03f */
[----:B------:R-:W-:-:S03]  /*1c10*/  ISETP.GT.U32.AND P0, PT, R18, 0x1, PT ;  /* 0x000000011200780c */ /* 0x000fc60003f04070 */
[----:B------:R-:W-:-:S04]  /*1c20*/  UIMAD.WIDE.U32 UR4, UR6, 0x24924925, URZ ;  /* 0x24924925060478a5 */ /* 0x000fc8000f8e003f */
[----:B------:R-:W-:-:S04]  /*1c30*/  UIADD3 UR4, UR6, -UR5, URZ ;  /* 0x8000000506047290 */ /* 0x000fc8000fffe03f */
[----:B------:R-:W-:-:S04]  /*1c40*/  ULEA.HI UR4, UR4, UR5, URZ, 0x1f ;  /* 0x0000000504047291 */ /* 0x000fc8000f8ff83f */
[----:B------:R-:W-:-:S04]  /*1c50*/  USHF.R.U32.HI UR4, URZ, 0x2, UR4 ;  /* 0x000000023f047899 */ /* 0x000fc80008011604 */
[----:B------:R-:W-:-:S06]  /*1c60*/  UIMAD UR4, UR4, -0x7, UR6 ;  /* 0xfffffff9040478a4 */ /* 0x000fcc000f8e0206 */
[----:B------:R-:W-:-:S04]  /*1c70*/  IMAD.U32 R3, RZ, RZ, UR4 ;  /* 0x00000004ff037e24 */ /* 0x000fc8000f8e00ff */
[----:B------:R-:W-:-:S04]  /*1c80*/  IMAD R0, R3, 0x8, R6 ;  /* 0x0000000803007824 */ /* 0x000fc800078e0206 */
[----:B------:R-:W-:-:S05]  /*1c90*/  VIADD R0, R0, 0x38 ;  /* 0x0000003800007836 */ /* 0x000fca0000000000 */
[----:B------:R-:W-:-:S04]  /*1ca0*/  PRMT R0, RZ, 0x654, R0 ;  /* 0x00000654ff007816 */ /* 0x000fc80000000000 */
[----:B------:R0:W-:Y:S01]  /*1cb0*/  SYNCS.ARRIVE.TRANS64.RED.A1T0 RZ, [R0+URZ], RZ ;  /* 0x000000ff00ff79a7 */ /* 0x0001e2000810043f */
[----:B------:R-:W-:Y:S05]  /*1cc0*/  @P0 BRA `(.L_x_26) ;  /* 0x0000000000040947 */ /* 0x000fea0003800000 */
[----:B------:R-:W-:Y:S01]  /*1cd0*/  BPT.TRAP 0x1 ;  /* 0x000000040000795c */ /* 0x000fe20000300000 */
.L_x_26:
[----:B------:R-:W-:Y:S01]  /*1ce0*/  IMAD.SHL.U32 R3, R98, 0x40, RZ ;  /* 0x0000004062037824 */ /* 0x000fe200078e00ff */
[----:B------:R-:W-:Y:S01]  /*1cf0*/  UIADD3 UR41, UR43, UR41, URZ ;  /* 0x000000292b297290 */ /* 0x000fe2000fffe03f */
[----:B------:R-:W-:Y:S01]  /*1d00*/  IMAD.SHL.U32 R12, R97, 0x100, RZ ;  /* 0x00000100610c7824 */ /* 0x000fe200078e00ff */
[----:B------:R-:W-:Y:S01]  /*1d10*/  ULDC UR7, c[0x0][0x288] ;  /* 0x0000a20000077ab9 */ /* 0x000fe20000000800 */
[----:B------:R-:W-:Y:S01]  /*1d20*/  ULDC UR10, c[0x0][0x284] ;  /* 0x0000a100000a7ab9 */ /* 0x000fe20000000800 */
[----:B------:R-:W-:Y:S01]  /*1d30*/  UISETP.GT.U32.AND UP0, UPT, UR41, 0x6, UPT ;  /* 0x000000062900788c */ /* 0x000fe2000bf04070 */
[C---:B------:R-:W-:Y:S01]  /*1d40*/  ISETP.GE.AND P0, PT, R3.reuse, UR7, PT ;  /* 0x0000000703007c0c */ /* 0x040fe2000bf06270 */
[----:B------:R-:W-:Y:S01]  /*1d50*/  UIMAD.WIDE.U32 UR4, UR41, 0x24924925, URZ ;  /* 0x24924925290478a5 */ /* 0x000fe2000f8e003f */
[----:B------:R-:W-:Y:S01]  /*1d60*/  SHF.R.S32.HI R102, RZ, 0x1f, R19 ;  /* 0x0000001fff667819 */ /* 0x000fe20000011413 */
[----:B------:R-:W-:Y:S01]  /*1d70*/  UISETP.LT.U32.AND UP0, UPT, UR43, 0x7, UP0 ;  /* 0x000000072b00788c */ /* 0x000fe20008701070 */
[----:B------:R-:W-:Y:S01]  /*1d80*/  ISETP.GE.OR P0, PT, R12, UR10, P0 ;  /* 0x0000000a0c007c0c */ /* 0x000fe20008706670 */
[----:B------:R-:W-:Y:S01]  /*1d90*/  UIADD3 UR4, UR41, -UR5, URZ ;  /* 0x8000000529047290 */ /* 0x000fe2000fffe03f */
[----:B------:R-:W-:Y:S01]  /*1da0*/  LOP3.LUT R20, R3, 0x6, R92, 0xf8, !PT ;  /* 0x0000000603147812 */ /* 0x000fe200078ef85c */
[----:B------:R-:W-:-:S02]  /*1db0*/  UISETP.GE.U32.AND UP1, UPT, UR43, 0x7, UPT ;  /* 0x000000072b00788c */ /* 0x000fc4000bf26070 */
[----:B------:R-:W-:Y:S01]  /*1dc0*/  USEL UR6, URZ, 0x1, !UP0 ;  /* 0x000000013f067887 */ /* 0x000fe2000c000000 */
[--C-:B------:R-:W-:Y:S01]  /*1dd0*/  SHF.R.S32.HI R21, RZ, 0x1f, R20.reuse ;  /* 0x0000001fff157819 */ /* 0x100fe20000011414 */
[----:B------:R-:W-:Y:S01]  /*1de0*/  ULEA.HI UR4, UR4, UR5, URZ, 0x1f ;  /* 0x0000000504047291 */ /* 0x000fe2000f8ff83f */
[----:B------:R-:W-:Y:S01]  /*1df0*/  ULDC.64 UR8, c[0x0][0x5d0] ;  /* 0x0001740000087ab9 */ /* 0x000fe20000000a00 */
[----:B------:R-:W-:Y:S01]  /*1e00*/  ULOP3.LUT UR40, UR40, UR6, URZ, 0x3c, !UPT ;  /* 0x0000000628287292 */ /* 0x000fe2000f8e3c3f */
[----:B0-----:R-:W-:Y:S01]  /*1e10*/  IMAD R0, R102, UR8, RZ ;  /* 0x0000000866007c24 */ /* 0x001fe2000f8e02ff */
[----:B------:R-:W-:Y:S01]  /*1e20*/  USHF.R.U32.HI UR4, URZ, 0x2, UR4 ;  /* 0x000000023f047899 */ /* 0x000fe20008011604 */
[----:B------:R-:W-:-:S03]  /*1e30*/  IMAD.WIDE.U32 R4, R19, UR8, R20 ;  /* 0x0000000813047c25 */ /* 0x000fc6000f8e0014 */
[----:B------:R-:W-:Y:S01]  /*1e40*/  @UP1 ULOP3.LUT UR40, UR40, 0x1, UR4, 0x78, !UPT ;  /* 0x0000000128281892 */ /* 0x000fe2000f8e7804 */
[----:B------:R-:W-:Y:S01]  /*1e50*/  IMAD R7, R19, UR9, R0 ;  /* 0x0000000913077c24 */ /* 0x000fe2000f8e0200 */
[----:B------:R-:W-:Y:S01]  /*1e60*/  UIMAD UR41, UR4, -0x7, UR41 ;  /* 0xfffffff9042978a4 */ /* 0x000fe2000f8e0229 */
[----:B------:R-:W-:Y:S02]  /*1e70*/  IMAD.MOV.U32 R0, RZ, RZ, -0x1 ;  /* 0xffffffffff007424 */ /* 0x000fe400078e00ff */
[----:B------:R-:W-:Y:S01]  /*1e80*/  IMAD.IADD R5, R5, 0x1, R7 ;  /* 0x0000000105057824 */ /* 0x000fe200078e0207 */
[----:B------:R-:W-:Y:S08]  /*1e90*/  @P0 BRA `(.L_x_28) ;  /* 0x0000003400000947 */ /* 0x000ff00003800000 */
[----:B------:R-:W0:Y:S01]  /*1ea0*/  LDC.64 R98, c[0x0][0x5c8] ;  /* 0x00017200ff627b82 */ /* 0x000e220000000a00 */
[----:B------:R-:W-:Y:S01]  /*1eb0*/  IMAD.WIDE R10, R97, 0x100, R22 ;  /* 0x00000100610a7825 */ /* 0x000fe200078e0216 */
[----:B------:R-:W-:Y:S01]  /*1ec0*/  ULDC.64 UR4, c[0x0][0x5c0] ;  /* 0x0001700000047ab9 */ /* 0x000fe20000000a00 */
[----:B------:R-:W-:Y:S02]  /*1ed0*/  BSSY B0, `(.L_x_28) ;  /* 0x000033c000007945 */ /* 0x000fe40003800000 */
[----:B------:R-:W-:Y:S02]  /*1ee0*/  IMAD.IADD R97, R95, 0x1, -R12 ;  /* 0x000000015f617824 */ /* 0x000fe400078e0a0c */
[----:B------:R-:W-:Y:S02]  /*1ef0*/  IMAD.IADD R3, R90, 0x1, -R3 ;  /* 0x000000015a037824 */ /* 0x000fe400078e0a03 */
[-C--:B0-----:R-:W-:Y:S01]  /*1f00*/  IMAD R6, R11, R98.reuse, RZ ;  /* 0x000000620b067224 */ /* 0x081fe200078e02ff */
[----:B------:R-:W-:Y:S01]  /*1f10*/  SHF.L.U64.HI R13, R98, 0x7, R99 ;  /* 0x00000007620d7819 */ /* 0x000fe20000010263 */
[----:B------:R-:W-:-:S04]  /*1f20*/  IMAD.WIDE.U32 R4, R10, R98, R4 ;  /* 0x000000620a047225 */ /* 0x000fc800078e0004 */
[----:B------:R-:W-:Y:S01]  /*1f30*/  IMAD R7, R10, R99, R6 ;  /* 0x000000630a077224 */ /* 0x000fe200078e0206 */
[----:B------:R-:W-:Y:S01]  /*1f40*/  IADD3 R14, P0, R4, UR4, RZ ;  /* 0x00000004040e7c10 */ /* 0x000fe2000ff1e0ff */
[C---:B------:R-:W-:Y:S02]  /*1f50*/  IMAD.SHL.U32 R9, R98.reuse, 0x80, RZ ;  /* 0x0000008062097824 */ /* 0x040fe400078e00ff */
[----:B------:R-:W-:Y:S01]  /*1f60*/  IMAD.IADD R7, R5, 0x1, R7 ;  /* 0x0000000105077824 */ /* 0x000fe200078e0207 */
[-C--:B------:R-:W-:Y:S02]  /*1f70*/  LEA R4, P1, R98, R14.reuse, 0x3 ;  /* 0x0000000e62047211 */ /* 0x080fe400078218ff */
[----:B------:R-:W-:Y:S02]  /*1f80*/  IADD3 R6, P2, R9, R14, RZ ;  /* 0x0000000e09067210 */ /* 0x000fe40007f5e0ff */
[----:B------:R-:W-:Y:S02]  /*1f90*/  IADD3.X R15, R7, UR5, RZ, P0, !PT ;  /* 0x00000005070f7c10 */ /* 0x000fe400087fe4ff */
[----:B-----5:R-:W-:-:S02]  /*1fa0*/  ISETP.NE.AND P0, PT, R89, RZ, PT ;  /* 0x000000ff5900720c */ /* 0x020fc40003f05270 */
[----:B------:R-:W-:Y:S01]  /*1fb0*/  LEA.HI.X R5, R98, R15, R99, 0x3, P1 ;  /* 0x0000000f62057211 */ /* 0x000fe200008f1c63 */
[----:B------:R-:W-:Y:S01]  /*1fc0*/  IMAD.X R7, R13, 0x1, R15, P2 ;  /* 0x000000010d077824 */ /* 0x000fe200010e060f */
[----:B------:R-:W-:-:S05]  /*1fd0*/  IADD3 R8, P1, R9, R4, RZ ;  /* 0x0000000409087210 */ /* 0x000fca0007f3e0ff */
[----:B------:R-:W-:-:S04]  /*1fe0*/  IMAD.X R9, R13, 0x1, R5, P1 ;  /* 0x000000010d097824 */ /* 0x000fc800008e0605 */
[----:B------:R-:W-:Y:S05]  /*1ff0*/  @!P0 BRA `(.L_x_29) ;  /* 0x0000002400948947 */ /* 0x000fea0003800000 */
[----:B------:R-:W0:Y:S01]  /*2000*/  LDC.64 R100, c[0x0][0x5b0] ;  /* 0x00016c00ff647b82 */ /* 0x000e220000000a00 */
[----:B------:R-:W-:Y:S01]  /*2010*/  ULDC.64 UR4, c[0x0][0x5b8] ;  /* 0x00016e0000047ab9 */ /* 0x000fe20000000a00 */
[----:B------:R-:W-:Y:S01]  /*2020*/  ISETP.GE.AND P0, PT, R97, 0x1, PT ;  /* 0x000000016100780c */ /* 0x000fe20003f06270 */
[----:B------:R-:W-:Y:S01]  /*2030*/  IMAD R98, R102, UR4, RZ ;  /* 0x0000000466627c24 */ /* 0x000fe2000f8e02ff */
[----:B------:R-:W-:Y:S01]  /*2040*/  BSSY B1, `(.L_x_30) ;  /* 0x0000010000017945 */ /* 0x000fe20003800000 */
[----:B------:R-:W-:Y:S01]  /*2050*/  IMAD.WIDE.U32 R20, R19, UR4, R20 ;  /* 0x0000000413147c25 */ /* 0x000fe2000f8e0014 */
[----:B------:R-:W-:Y:S02]  /*2060*/  ISETP.LT.OR P3, PT, R3, 0x1, !P0 ;  /* 0x000000010300780c */ /* 0x000fe40004761670 */
[----:B------:R-:W1:Y:S01]  /*2070*/  LDC.64 R12, c[0x0][0x5a8] ;  /* 0x00016a00ff0c7b82 */ /* 0x000e620000000a00 */
[----:B------:R-:W-:Y:S02]  /*2080*/  IMAD R19, R19, UR5, R98 ;  /* 0x0000000513137c24 */ /* 0x000fe4000f8e0262 */
[----:B------:R-:W-:-:S02]  /*2090*/  IMAD.MOV.U32 R98, RZ, RZ, R20 ;  /* 0x000000ffff627224 */ /* 0x000fc400078e0014 */
[----:B------:R-:W-:Y:S02]  /*20a0*/  IMAD.IADD R99, R21, 0x1, R19 ;  /* 0x0000000115637824 */ /* 0x000fe400078e0213 */
[-C--:B0-----:R-:W-:Y:S01]  /*20b0*/  IMAD R19, R11, R100.reuse, RZ ;  /* 0x000000640b137224 */ /* 0x081fe200078e02ff */
[----:B------:R-:W-:Y:S01]  /*20c0*/  SHF.L.U64.HI R105, R100, 0x3, R101 ;  /* 0x0000000364697819 */ /* 0x000fe20000010265 */
[----:B------:R-:W-:-:S04]  /*20d0*/  IMAD.WIDE.U32 R102, R10, R100, R98 ;  /* 0x000000640a667225 */ /* 0x000fc800078e0062 */
[----:B------:R-:W-:Y:S01]  /*20e0*/  IMAD R109, R10, R101, R19 ;  /* 0x000000650a6d7224 */ /* 0x000fe200078e0213 */
[----:B-1----:R-:W-:Y:S01]  /*20f0*/  IADD3 R102, P1, R102, R12, RZ ;  /* 0x0000000c66667210 */ /* 0x002fe20007f3e0ff */
[----:B------:R-:W-:-:S03]  /*2100*/  IMAD.SHL.U32 R104, R100, 0x8, RZ ;  /* 0x0000000864687824 */ /* 0x000fc600078e00ff */
[----:B------:R-:W-:Y:S01]  /*2110*/  IADD3.X R103, R13, R103, R109, P1, !PT ;  /* 0x000000670d677210 */ /* 0x000fe20000ffe46d */
[----:B------:R-:W-:Y:S08]  /*2120*/  @P3 BRA `(.L_x_31) ;  /* 0x0000000000043947 */ /* 0x000ff00003800000 */
[----:B------:R0:W5:Y:S02]  /*2130*/  LDG.E.U8 R96, desc[UR38][R102.64] ;  /* 0x0000002666607981 */ /* 0x000164000c1e1100 */
.L_x_31:
[----:B------:R-:W-:Y:S05]  /*2140*/  BSYNC B1 ;  /* 0x0000000000017941 */ /* 0x000fea0003800000 */
.L_x_30:
[----:B-----5:R-:W-:Y:S01]  /*2150*/  LOP3.LUT R19, R96, 0xffff, RZ, 0xc0, !PT ;  /* 0x0000ffff60137812 */ /* 0x020fe200078ec0ff */
[----:B------:R-:W-:Y:S01]  /*2160*/  IMAD.WIDE.U32 R106, R10, R100, R104 ;  /* 0x000000640a6a7225 */ /* 0x000fe200078e0068 */
[----:B------:R-:W-:Y:S01]  /*2170*/  ISETP.LT.OR P4, PT, R3, 0x2, !P0 ;  /* 0x000000020300780c */ /* 0x000fe20004781670 */
[----:B------:R-:W-:Y:S01]  /*2180*/  BSSY B1, `(.L_x_32) ;  /* 0x000000e000017945 */ /* 0x000fe20003800000 */
[----:B------:R-:W-:Y:S01]  /*2190*/  PRMT R108, R19, 0x8880, RZ ;  /* 0x00008880136c7816 */ /* 0x000fe200000000ff */
[----:B------:R-:W-:Y:S01]  /*21a0*/  IMAD.IADD R107, R109, 0x1, R107 ;  /* 0x000000016d6b7824 */ /* 0x000fe200078e026b */
[----:B------:R-:W-:Y:S02]  /*21b0*/  IADD3 R106, P2, P5, R20, R12, R106 ;  /* 0x0000000c146a7210 */ /* 0x000fe40007d5e06a */
[----:B------:R-:W-:Y:S01]  /*21c0*/  ISETP.GE.AND P1, PT, R97, 0x9, PT ;  /* 0x000000096100780c */ /* 0x000fe20003f26270 */
[----:B------:R-:W-:Y:S01]  /*21d0*/  IMAD R19, R108, R89, RZ ;  /* 0x000000596c137224 */ /* 0x000fe200078e02ff */
[----:B------:R-:W-:-:S02]  /*21e0*/  IADD3.X R107, R99, R13, R107, P2, P5 ;  /* 0x0000000d636b7210 */ /* 0x000fc400017ea46b */
[----:B------:R-:W-:Y:S01]  /*21f0*/  ISETP.LT.OR P2, PT, R3, 0x1, !P1 ;  /* 0x000000010300780c */ /* 0x000fe20004f41670 */
[----:B------:R-:W-:-:S05]  /*2200*/  @!P3 IMAD R109, R56, R88, R19 ;  /* 0x00000058386db224 */ /* 0x000fca00078e0213 */
[----:B------:R1:W-:Y:S01]  /*2210*/  @!P3 STG.E.U8 desc[UR38][R14.64], R109 ;  /* 0x0000006d0e00b986 */ /* 0x0003e2000c101126 */
[----:B------:R-:W-:Y:S06]  /*2220*/  @P4 BRA `(.L_x_33) ;  /* 0x00000000000c4947 */ /* 0x000fec0003800000 */
[----:B------:R-:W2:Y:S02]  /*2230*/  LDG.E.U8 R96, desc[UR38][R102.64+0x1] ;  /* 0x0000012666607981 */ /* 0x000ea4000c1e1100 */
[----:B--2---:R-:W-:-:S05]  /*2240*/  PRMT R56, R96, 0x8880, RZ ;  /* 0x0000888060387816 */ /* 0x004fca00000000ff */
[----:B------:R-:W-:-:S07]  /*2250*/  IMAD R19, R56, R89, RZ ;  /* 0x0000005938137224 */ /* 0x000fce00078e02ff */
.L_x_33:
[----:B------:R-:W-:Y:S05]  /*2260*/  BSYNC B1 ;  /* 0x0000000000017941 */ /* 0x000fea0003800000 */
.L_x_32:
[----:B------:R-:W-:Y:S01]  /*2270*/  @!P4 IMAD R57, R57, R88, R19 ;  /* 0x000000583939c224 */ /* 0x000fe200078e0213 */
[----:B------:R-:W-:Y:S04]  /*2280*/  BSSY B1, `(.L_x_34) ;  /* 0x0000006000017945 */ /* 0x000fe80003800000 */
[----:B------:R2:W-:Y:S01]  /*2290*/  @!P4 STG.E.U8 desc[UR38][R14.64+0x1], R57 ;  /* 0x000001390e00c986 */ /* 0x0005e2000c101126 */
[----:B------:R-:W-:Y:S05]  /*22a0*/  @P2 BRA `(.L_x_35) ;  /* 0x00000000000c2947 */ /* 0x000fea0003800000 */
[----:B------:R-:W3:Y:S02]  /*22b0*/  LDG.E.U8 R96, desc[UR38][R106.64] ;  /* 0x000000266a607981 */ /* 0x000ee4000c1e1100 */
[----:B---3--:R-:W-:-:S05]  /*22c0*/  PRMT R56, R96, 0x8880, RZ ;  /* 0x0000888060387816 */ /* 0x008fca00000000ff */
[----:B------:R-:W-:-:S07]  /*22d0*/  IMAD R19, R56, R89, RZ ;  /* 0x0000005938137224 */ /* 0x000fce00078e02ff */
.L_x_35:
[----:B------:R-:W-:Y:S05]  /*22e0*/  BSYNC B1 ;  /* 0x0000000000017941 */ /* 0x000fea0003800000 */
.L_x_34:
[C---:B------:R-:W-:Y:S01]  /*22f0*/  ISETP.LT.OR P4, PT, R3.reuse, 0x2, !P1 ;  /* 0x000000020300780c */ /* 0x040fe20004f81670 */
[----:B--2---:R-:W-:Y:S01]  /*2300*/  @!P2 IMAD R57, R58, R88, R19 ;  /* 0x000000583a39a224 */ /* 0x004fe200078e0213 */
[----:B------:R-:W-:Y:S01]  /*2310*/  BSSY B1, `(.L_x_36) ;  /* 0x0000009000017945 */ /* 0x000fe20003800000 */
[C---:B------:R-:W-:Y:S02]  /*2320*/  ISETP.LT.OR P3, PT, R3.reuse, 0x9, !P0 ;  /* 0x000000090300780c */ /* 0x040fe40004761670 */
[C---:B------:R-:W-:Y:S01]  /*2330*/  ISETP.LT.OR P5, PT, R3.reuse, 0xa, !P0 ;  /* 0x0000000a0300780c */ /* 0x040fe200047a1670 */
[----:B------:R2:W-:Y:S01]  /*2340*/  @!P2 STG.E.U8 desc[UR38][R4.64], R57 ;  /* 0x000000390400a986 */ /* 0x0005e2000c101126 */
[----:B------:R-:W-:-:S06]  /*2350*/  ISETP.LT.OR P2, PT, R3, 0x9, !P1 ;  /* 0x000000090300780c */ /* 0x000fcc0004f41670 */
[----:B------:R-:W-:Y:S07]  /*2360*/  @P4 BRA `(.L_x_37) ;  /* 0x00000000000c4947 */ /* 0x000fee0003800000 */
[----:B------:R-:W3:Y:S02]  /*2370*/  LDG.E.U8 R96, desc[UR38][R106.64+0x1] ;  /* 0x000001266a607981 */ /* 0x000ee4000c1e1100 */
[----:B---3--:R-:W-:-:S05]  /*2380*/  PRMT R56, R96, 0x8880, RZ ;  /* 0x0000888060387816 */ /* 0x008fca00000000ff */
[----:B------:R-:W-:-:S07]  /*2390*/  IMAD R19, R56, R89, RZ ;  /* 0x0000005938137224 */ /* 0x000fce00078e02ff */
.L_x_37:
[----:B------:R-:W-:Y:S05]  /*23a0*/  BSYNC B1 ;  /* 0x0000000000017941 */ /* 0x000fea0003800000 */
.L_x_36:
[----:B------:R-:W-:Y:S01]  /*23b0*/  @!P4 IMAD R59, R59, R88, R19 ;  /* 0x000000583b3bc224 */ /* 0x000fe200078e0213 */
[----:B------:R-:W-:Y:S04]  /*23c0*/  BSSY B1, `(.L_x_38) ;  /* 0x0000006000017945 */ /* 0x000fe80003800000 */
[----:B------:R3:W-:Y:S01]  /*23d0*/  @!P4 STG.E.U8 desc[UR38][R4.64+0x1], R59 ;  /* 0x0000013b0400c986 */ /* 0x0007e2000c101126 */
[----:B------:R-:W-:Y:S05]  /*23e0*/  @P3 BRA `(.L_x_39) ;  /* 0x00000000000c3947 */ /* 0x000fea0003800000 */
[----:B------:R-:W4:Y:S02]  /*23f0*/  LDG.E.U8 R96, desc[UR38][R102.64+0x8] ;  /* 0x0000082666607981 */ /* 0x000f24000c1e1100 */
[----:B----4-:R-:W-:-:S05]  /*2400*/  PRMT R56, R96, 0x8880, RZ ;  /* 0x0000888060387816 */ /* 0x010fca00000000ff */
[----:B------:R-:W-:-:S07]  /*2410*/  IMAD R19, R56, R89, RZ ;  /* 0x0000005938137224 */ /* 0x000fce00078e02ff */
.L_x_39:
[----:B------:R-:W-:Y:S05]  /*2420*/  BSYNC B1 ;  /* 0x0000000000017941 */ /* 0x000fea0003800000 */
.L_x_38:
[----:B--2---:R-:W-:Y:S01]  /*2430*/  @!P3 IMAD R57, R60, R88, R19 ;  /* 0x000000583c39b224 */ /* 0x004fe200078e0213 */
[----:B------:R-:W-:Y:S04]  /*2440*/  BSSY B1, `(.L_x_40) ;  /* 0x0000006000017945 */ /* 0x000fe80003800000 */
[----:B------:R2:W-:Y:S01]  /*2450*/  @!P3 STG.E.U8 desc[UR38][R14.64+0x8], R57 ;  /* 0x000008390e00b986 */ /* 0x0005e2000c101126 */
[----:B------:R-:W-:Y:S05]  /*2460*/  @P5 BRA `(.L_x_41) ;  /* 0x00000000000c5947 */ /* 0x000fea0003800000 */
[----:B------:R-:W4:Y:S02]  /*2470*/  LDG.E.U8 R96, desc[UR38][R102.64+0x9] ;  /* 0x0000092666607981 */ /* 0x000f24000c1e1100 */
[----:B----4-:R-:W-:-:S05]  /*2480*/  PRMT R56, R96, 0x8880, RZ ;  /* 0x0000888060387816 */ /* 0x010fca00000000ff */
[----:B------:R-:W-:-:S07]  /*2490*/  IMAD R19, R56, R89, RZ ;  /* 0x0000005938137224 */ /* 0x000fce00078e02ff */
.L_x_41:
[----:B------:R-:W-:Y:S05]  /*24a0*/  BSYNC B1 ;  /* 0x0000000000017941 */ /* 0x000fea0003800000 */
.L_x_40:
[----:B------:R-:W-:Y:S01]  /*24b0*/  @!P5 IMAD R61, R61, R88, R19 ;  /* 0x000000583d3dd224 */ /* 0x000fe200078e0213 */
[----:B------:R-:W-:Y:S04]  /*24c0*/  BSSY B1, `(.L_x_42) ;  /* 0x0000006000017945 */ /* 0x000fe80003800000 */
[----:B------:R4:W-:Y:S01]  /*24d0*/  @!P5 STG.E.U8 desc[UR38][R14.64+0x9], R61 ;  /* 0x0000093d0e00d986 */ /* 0x0009e2000c101126 */
[----:B------:R-:W-:Y:S05]  /*24e0*/  @P2 BRA `(.L_x_43) ;  /* 0x00000000000c2947 */ /* 0x000fea0003800000 */
[----:B------:R-:W5:Y:S02]  /*24f0*/  LDG.E.U8 R96, desc[UR38][R106.64+0x8] ;  /* 0x000008266a607981 */ /* 0x000f64000c1e1100 */
[----:B-----5:R-:W-:-:S05]  /*2500*/  PRMT R56, R96, 0x8880, RZ ;  /* 0x0000888060387816 */ /* 0x020fca00000000ff */
[----:B------:R-:W-:-:S07]  /*2510*/  IMAD R19, R56, R89, RZ ;  /* 0x0000005938137224 */ /* 0x000fce00078e02ff */
.L_x_43:
[----:B------:R-:W-:Y:S05]  /*2520*/  BSYNC B1 ;  /* 0x0000000000017941 */ /* 0x000fea0003800000 */
.L_x_42:
        /* <DEDUP_REMOVED lines=8> */
[----:B------:R-:W5:Y:S02]  /*25b0*/  LDG.E.U8 R96, desc[UR38][R106.64+0x9] ;  /* 0x000009266a607981 */ /* 0x000f64000c1e1100 */
[----:B-----5:R-:W-:-:S05]  /*25c0*/  PRMT R56, R96, 0x8880, RZ ;  /* 0x0000888060387816 */ /* 0x020fca00000000ff */
[----:B------:R-:W-:-:S07]  /*25d0*/  IMAD R19, R56, R89, RZ ;  /* 0x0000005938137224 */ /* 0x000fce00078e02ff */
.L_x_45:
[----:B------:R-:W-:Y:S05]  /*25e0*/  BSYNC B1 ;  /* 0x0000000000017941 */ /* 0x000fea0003800000 */
.L_x_44:
[----:B------:R-:W-:Y:S01]  /*25f0*/  @!P4 IMAD R63, R63, R88, R19 ;  /* 0x000000583f3fc224 */ /* 0x000fe200078e0213 */
[----:B------:R-:W-:Y:S04]  /*2600*/  BSSY B1, `(.L_x_46) ;  /* 0x0000006000017945 */ /* 0x000fe80003800000 */
[----:B------:R0:W-:Y:S01]  /*2610*/  @!P4 STG.E.U8 desc[UR38][R4.64+0x9], R63 ;  /* 0x0000093f0400c986 */ /* 0x0001e2000c101126 */
[----:B------:R-:W-:Y:S05]  /*2620*/  @P3 BRA `(.L_x_47) ;  /* 0x00000000000c3947 */ /* 0x000fea0003800000 */
[----:B------:R-:W5:Y:S02]  /*2630*/  LDG.E.U8 R96, desc[UR38][R102.64+0x10] ;  /* 0x0000102666607981 */ /* 0x000f64000c1e1100 */
[----:B-----5:R-:W-:-:S05]  /*2640*/  PRMT R56, R96, 0x8880, RZ ;  /* 0x0000888060387816 */ /* 0x020fca00000000ff */
[----:B------:R-:W-:-:S07]  /*2650*/  IMAD R19, R56, R89, RZ ;  /* 0x0000005938137224 */ /* 0x000fce00078e02ff */
.L_x_47:
[----:B------:R-:W-:Y:S05]  /*2660*/  BSYNC B1 ;  /* 0x0000000000017941 */ /* 0x000fea0003800000 */
.L_x_46:
[----:B--2---:R-:W-:Y:S01]  /*2670*/  @!P3 IMAD R57, R64, R88, R19 ;  /* 0x000000584039b224 */ /* 0x004fe200078e0213 */
[----:B------:R-:W-:Y:S04]  /*2680*/  BSSY B1, `(.L_x_48) ;  /* 0x0000006000017945 */ /* 0x000fe80003800000 */
[----:B------:R2:W-:Y:S01]  /*2690*/  @!P3 STG.E.U8 desc[UR38][R14.64+0x10], R57 ;  /* 0x000010390e00b986 */ /* 0x0005e2000c101126 */
[----:B------:R-:W-:Y:S05]  /*26a0*/  @P5 BRA `(.L_x_49) ;  /* 0x00000000000c5947 */ /* 0x000fea0003800000 */
[----:B------:R-:W5:Y:S02]  /*26b0*/  LDG.E.U8 R96, desc[UR38][R102.64+0x11] ;  /* 0x0000112666607981 */ /* 0x000f64000c1e1100 */
[----:B-----5:R-:W-:-:S05]  /*26c0*/  PRMT R56, R96, 0x8880, RZ ;  /* 0x0000888060387816 */ /* 0x020fca00000000ff */
[----:B------:R-:W-:-:S07]  /*26d0*/  IMAD R19, R56, R89, RZ ;  /* 0x0000005938137224 */ /* 0x000fce00078e02ff */
.L_x_49:
[----:B------:R-:W-:Y:S05]  /*26e0*/  BSYNC B1 ;  /* 0x0000000000017941 */ /* 0x000fea0003800000 */
.L_x_48:
[----:B------:R-:W-:Y:S01]  /*26f0*/  @!P5 IMAD R65, R65, R88, R19 ;  /* 0x000000584141d224 */ /* 0x000fe200078e0213 */
[----:B------:R-:W-:Y:S04]  /*2700*/  BSSY B1, `(.L_x_50) ;  /* 0x0000006000017945 */ /* 0x000fe80003800000 */
[----:B------:R0:W-:Y:S01]  /*2710*/  @!P5 STG.E.U8 desc[UR38][R14.64+0x11], R65 ;  /* 0x000011410e00d986 */ /* 0x0001e2000c101126 */
[----:B------:R-:W-:Y:S05]  /*2720*/  @P2 BRA `(.L_x_51) ;  /* 0x00000000000c2947 */ /* 0x000fea0003800000 */
[----:B------:R-:W5:Y:S02]  /*2730*/  LDG.E.U8 R96, desc[UR38][R106.64+0x10] ;  /* 0x000010266a607981 */ /* 0x000f64000c1e1100 */
[----:B-----5:R-:W-:-:S05]  /*2740*/  PRMT R56, R96, 0x8880, RZ ;  /* 0x0000888060387816 */ /* 0x020fca00000000ff */
[----:B------:R-:W-:-:S07]  /*2750*/  IMAD R19, R56, R89, RZ ;  /* 0x0000005938137224 */ /* 0x000fce00078e02ff */
.L_x_51:
[----:B------:R-:W-:Y:S05]  /*2760*/  BSYNC B1 ;  /* 0x0000000000017941 */ /* 0x000fea0003800000 */
.L_x_50:
        /* <DEDUP_REMOVED lines=11> */
.L_x_53:
[----:B------:R-:W-:Y:S05]  /*2820*/  BSYNC B1 ;  /* 0x0000000000017941 */ /* 0x000fea0003800000 */
.L_x_52:
[----:B------:R-:W-:Y:S01]  /*2830*/  @!P4 IMAD R67, R67, R88, R19 ;  /* 0x000000584343c224 */ /* 0x000fe200078e0213 */
[----:B------:R-:W-:Y:S04]  /*2840*/  BSSY B1, `(.L_x_54) ;  /* 0x0000006000017945 */ /* 0x000fe80003800000 */
[----:B------:R0:W-:Y:S01]  /*2850*/  @!P4 STG.E.U8 desc[UR38][R4.64+0x11], R67 ;  /* 0x000011430400c986 */ /* 0x0001e2000c101126 */
[----:B------:R-:W-:Y:S05]  /*2860*/  @P3 BRA `(.L_x_55) ;  /* 0x00000000000c3947 */ /* 0x000fea0003800000 */
[----:B------:R-:W5:Y:S02]  /*2870*/  LDG.E.U8 R96, desc[UR38][R102.64+0x18] ;  /* 0x0000182666607981 */ /* 0x000f64000c1e1100 */
[----:B-----5:R-:W-:-:S05]  /*2880*/  PRMT R56, R96, 0x8880, RZ ;  /* 0x0000888060387816 */ /* 0x020fca00000000ff */
[----:B------:R-:W-:-:S07]  /*2890*/  IMAD R19, R56, R89, RZ ;  /* 0x0000005938137224 */ /* 0x000fce00078e02ff */
.L_x_55:
[----:B------:R-:W-:Y:S05]  /*28a0*/  BSYNC B1 ;  /* 0x0000000000017941 */ /* 0x000fea0003800000 */
.L_x_54:
[----:B--2---:R-:W-:Y:S01]  /*28b0*/  @!P3 IMAD R57, R68, R88, R19 ;  /* 0x000000584439b224 */ /* 0x004fe200078e0213 */
[----:B------:R-:W-:Y:S04]  /*28c0*/  BSSY B1, `(.L_x_56) ;  /* 0x0000006000017945 */ /* 0x000fe80003800000 */
[----:B------:R2:W-:Y:S01]  /*28d0*/  @!P3 STG.E.U8 desc[UR38][R14.64+0x18], R57 ;  /* 0x000018390e00b986 */ /* 0x0005e2000c101126 */
[----:B------:R-:W-:Y:S05]  /*28e0*/  @P5 BRA `(.L_x_57) ;  /* 0x00000000000c5947 */ /* 0x000fea0003800000 */
[----:B------:R-:W5:Y:S02]  /*28f0*/  LDG.E.U8 R96, desc[UR38][R102.64+0x19] ;  /* 0x0000192666607981 */ /* 0x000f64000c1e1100 */
[----:B-----5:R-:W-:-:S05]  /*2900*/  PRMT R56, R96, 0x8880, RZ ;  /* 0x0000888060387816 */ /* 0x020fca00000000ff */
[----:B------:R-:W-:-:S07]  /*2910*/  IMAD R19, R56, R89, RZ ;  /* 0x0000005938137224 */ /* 0x000fce00078e02ff */
.L_x_57:
[----:B------:R-:W-:Y:S05]  /*2920*/  BSYNC B1 ;  /* 0x0000000000017941 */ /* 0x000fea0003800000 */
.L_x_56:
[----:B------:R-:W-:Y:S01]  /*2930*/  @!P5 IMAD R69, R69, R88, R19 ;  /* 0x000000584545d224 */ /* 0x000fe200078e0213 */
[----:B------:R-:W-:Y:S04]  /*2940*/  BSSY B1, `(.L_x_58) ;  /* 0x0000006000017945 */ /* 0x000fe80003800000 */
[----:B------:R0:W-:Y:S01]  /*2950*/  @!P5 STG.E.U8 desc[UR38][R14.64+0x19], R69 ;  /* 0x000019450e00d986 */ /* 0x0001e2000c101126 */
[----:B------:R-:W-:Y:S05]  /*2960*/  @P2 BRA `(.L_x_59) ;  /* 0x00000000000c2947 */ /* 0x000fea0003800000 */
[----:B------:R-:W5:Y:S02]  /*2970*/  LDG.E.U8 R96, desc[UR38][R106.64+0x18] ;  /* 0x000018266a607981 */ /* 0x000f64000c1e1100 */
[----:B-----5:R-:W-:-:S05]  /*2980*/  PRMT R56, R96, 0x8880, RZ ;  /* 0x0000888060387816 */ /* 0x020fca00000000ff */
[----:B------:R-:W-:-:S07]  /*2990*/  IMAD R19, R56, R89, RZ ;  /* 0x0000005938137224 */ /* 0x000fce00078e02ff */
.L_x_59:
[----:B------:R-:W-:Y:S05]  /*29a0*/  BSYNC B1 ;  /* 0x0000000000017941 */ /* 0x000fea0003800000 */
.L_x_58:
        /* <DEDUP_REMOVED lines=11> */
.L_x_61:
[----:B------:R-:W-:Y:S05]  /*2a60*/  BSYNC B1 ;  /* 0x0000000000017941 */ /* 0x000fea0003800000 */
.L_x_60:
[----:B------:R-:W-:Y:S01]  /*2a70*/  @!P4 IMAD R71, R71, R88, R19 ;  /* 0x000000584747c224 */ /* 0x000fe200078e0213 */
[----:B------:R-:W-:Y:S04]  /*2a80*/  BSSY B1, `(.L_x_62) ;  /* 0x0000006000017945 */ /* 0x000fe80003800000 */
[----:B------:R0:W-:Y:S01]  /*2a90*/  @!P4 STG.E.U8 desc[UR38][R4.64+0x19], R71 ;  /* 0x000019470400c986 */ /* 0x0001e2000c101126 */
[----:B------:R-:W-:Y:S05]  /*2aa0*/  @P3 BRA `(.L_x_63) ;  /* 0x00000000000c3947 */ /* 0x000fea0003800000 */
[----:B------:R-:W5:Y:S02]  /*2ab0*/  LDG.E.U8 R96, desc[UR38][R102.64+0x20] ;  /* 0x0000202666607981 */ /* 0x000f64000c1e1100 */
[----:B-----5:R-:W-:-:S05]  /*2ac0*/  PRMT R56, R96, 0x8880, RZ ;  /* 0x0000888060387816 */ /* 0x020fca00000000ff */
[----:B------:R-:W-:-:S07]  /*2ad0*/  IMAD R19, R56, R89, RZ ;  /* 0x0000005938137224 */ /* 0x000fce00078e02ff */
.L_x_63:
[----:B------:R-:W-:Y:S05]  /*2ae0*/  BSYNC B1 ;  /* 0x0000000000017941 */ /* 0x000fea0003800000 */
.L_x_62:
[----:B--2---:R-:W-:Y:S01]  /*2af0*/  @!P3 IMAD R57, R72, R88, R19 ;  /* 0x000000584839b224 */ /* 0x004fe200078e0213 */
[----:B------:R-:W-:Y:S04]  /*2b00*/  BSSY B1, `(.L_x_64) ;  /* 0x0000006000017945 */ /* 0x000fe80003800000 */
[----:B------:R2:W-:Y:S01]  /*2b10*/  @!P3 STG.E.U8 desc[UR38][R14.64+0x20], R57 ;  /* 0x000020390e00b986 */ /* 0x0005e2000c101126 */
[----:B------:R-:W-:Y:S05]  /*2b20*/  @P5 BRA `(.L_x_65) ;  /* 0x00000000000c5947 */ /* 0x000fea0003800000 */
[----:B------:R-:W5:Y:S02]  /*2b30*/  LDG.E.U8 R96, desc[UR38][R102.64+0x21] ;  /* 0x0000212666607981 */ /* 0x000f64000c1e1100 */
[----:B-----5:R-:W-:-:S05]  /*2b40*/  PRMT R56, R96, 0x8880, RZ ;  /* 0x0000888060387816 */ /* 0x020fca00000000ff */
[----:B------:R-:W-:-:S07]  /*2b50*/  IMAD R19, R56, R89, RZ ;  /* 0x0000005938137224 */ /* 0x000fce00078e02ff */
.L_x_65:
[----:B------:R-:W-:Y:S05]  /*2b60*/  BSYNC B1 ;  /* 0x0000000000017941 */ /* 0x000fea0003800000 */
.L_x_64:
[----:B------:R-:W-:Y:S01]  /*2b70*/  @!P5 IMAD R73, R73, R88, R19 ;  /* 0x000000584949d224 */ /* 0x000fe200078e0213 */
[----:B------:R-:W-:Y:S04]  /*2b80*/  BSSY B1, `(.L_x_66) ;  /* 0x0000006000017945 */ /* 0x000fe80003800000 */
[----:B------:R0:W-:Y:S01]  /*2b90*/  @!P5 STG.E.U8 desc[UR38][R14.64+0x21], R73 ;  /* 0x000021490e00d986 */ /* 0x0001e2000c101126 */
[----:B------:R-:W-:Y:S05]  /*2ba0*/  @P2 BRA `(.L_x_67) ;  /* 0x00000000000c2947 */ /* 0x000fea0003800000 */
[----:B------:R-:W5:Y:S02]  /*2bb0*/  LDG.E.U8 R96, desc[UR38][R106.64+0x20] ;  /* 0x000020266a607981 */ /* 0x000f64000c1e1100 */
[----:B-----5:R-:W-:-:S05]  /*2bc0*/  PRMT R56, R96, 0x8880, RZ ;  /* 0x0000888060387816 */ /* 0x020fca00000000ff */
[----:B------:R-:W-:-:S07]  /*2bd0*/  IMAD R19, R56, R89, RZ ;  /* 0x0000005938137224 */ /* 0x000fce00078e02ff */
.L_x_67:
[----:B------:R-:W-:Y:S05]  /*2be0*/  BSYNC B1 ;  /* 0x0000000000017941 */ /* 0x000fea0003800000 */
.L_x_66:
        /* <DEDUP_REMOVED lines=11> */
.L_x_69:
[----:B------:R-:W-:Y:S05]  /*2ca0*/  BSYNC B1 ;  /* 0x0000000000017941 */ /* 0x000fea0003800000 */
.L_x_68:
[----:B------:R-:W-:Y:S01]  /*2cb0*/  @!P4 IMAD R75, R75, R88, R19 ;  /* 0x000000584b4bc224 */ /* 0x000fe200078e0213 */
[----:B------:R-:W-:Y:S04]  /*2cc0*/  BSSY B1, `(.L_x_70) ;  /* 0x0000006000017945 */ /* 0x000fe80003800000 */
[----:B------:R0:W-:Y:S01]  /*2cd0*/  @!P4 STG.E.U8 desc[UR38][R4.64+0x21], R75 ;  /* 0x0000214b0400c986 */ /* 0x0001e2000c101126 */
[----:B------:R-:W-:Y:S05]  /*2ce0*/  @P3 BRA `(.L_x_71) ;  /* 0x00000000000c3947 */ /* 0x000fea0003800000 */
[----:B------:R-:W5:Y:S02]  /*2cf0*/  LDG.E.U8 R96, desc[UR38][R102.64+0x28] ;  /* 0x0000282666607981 */ /* 0x000f64000c1e1100 */
[----:B-----5:R-:W-:-:S05]  /*2d00*/  PRMT R56, R96, 0x8880, RZ ;  /* 0x0000888060387816 */ /* 0x020fca00000000ff */
[----:B------:R-:W-:-:S07]  /*2d10*/  IMAD R19, R56, R89, RZ ;  /* 0x0000005938137224 */ /* 0x000fce00078e02ff */
.L_x_71:
[----:B------:R-:W-:Y:S05]  /*2d20*/  BSYNC B1 ;  /* 0x0000000000017941 */ /* 0x000fea0003800000 */
.L_x_70:
[----:B--2---:R-:W-:Y:S01]  /*2d30*/  @!P3 IMAD R57, R76, R88, R19 ;  /* 0x000000584c39b224 */ /* 0x004fe200078e0213 */
[----:B------:R-:W-:Y:S04]  /*2d40*/  BSSY B1, `(.L_x_72) ;  /* 0x0000006000017945 */ /* 0x000fe80003800000 */
[----:B------:R2:W-:Y:S01]  /*2d50*/  @!P3 STG.E.U8 desc[UR38][R14.64+0x28], R57 ;  /* 0x000028390e00b986 */ /* 0x0005e2000c101126 */
[----:B------:R-:W-:Y:S05]  /*2d60*/  @P5 BRA `(.L_x_73) ;  /* 0x00000000000c5947 */ /* 0x000fea0003800000 */
[----:B------:R-:W5:Y:S02]  /*2d70*/  LDG.E.U8 R96, desc[UR38][R102.64+0x29] ;  /* 0x0000292666607981 */ /* 0x000f64000c1e1100 */
[----:B-----5:R-:W-:-:S05]  /*2d80*/  PRMT R56, R96, 0x8880, RZ ;  /* 0x0000888060387816 */ /* 0x020fca00000000ff */
[----:B------:R-:W-:-:S07]  /*2d90*/  IMAD R19, R56, R89, RZ ;  /* 0x0000005938137224 */ /* 0x000fce00078e02ff */
.L_x_73:
[----:B------:R-:W-:Y:S05]  /*2da0*/  BSYNC B1 ;  /* 0x0000000000017941 */ /* 0x000fea0003800000 */
.L_x_72:
[----:B------:R-:W-:Y:S01]  /*2db0*/  @!P5 IMAD R77, R77, R88, R19 ;  /* 0x000000584d4dd224 */ /* 0x000fe200078e0213 */
[----:B------:R-:W-:Y:S04]  /*2dc0*/  BSSY B1, `(.L_x_74) ;  /* 0x0000006000017945 */ /* 0x000fe80003800000 */
[----:B------:R0:W-:Y:S01]  /*2dd0*/  @!P5 STG.E.U8 desc[UR38][R14.64+0x29], R77 ;  /* 0x0000294d0e00d986 */ /* 0x0001e2000c101126 */
[----:B------:R-:W-:Y:S05]  /*2de0*/  @P2 BRA `(.L_x_75) ;  /* 0x00000000000c2947 */ /* 0x000fea0003800000 */
[----:B------:R-:W5:Y:S02]  /*2df0*/  LDG.E.U8 R96, desc[UR38][R106.64+0x28] ;  /* 0x000028266a607981 */ /* 0x000f64000c1e1100 */
[----:B-----5:R-:W-:-:S05]  /*2e00*/  PRMT R56, R96, 0x8880, RZ ;  /* 0x0000888060387816 */ /* 0x020fca00000000ff */
[----:B------:R-:W-:-:S07]  /*2e10*/  IMAD R19, R56, R89, RZ ;  /* 0x0000005938137224 */ /* 0x000fce00078e02ff */
.L_x_75:
[----:B------:R-:W-:Y:S05]  /*2e20*/  BSYNC B1 ;  /* 0x0000000000017941 */ /* 0x000fea0003800000 */
.L_x_74:
        /* <DEDUP_REMOVED lines=11> */
.L_x_77:
[----:B------:R-:W-:Y:S05]  /*2ee0*/  BSYNC B1 ;  /* 0x0000000000017941 */ /* 0x000fea0003800000 */
.L_x_76:
[----:B------:R-:W-:Y:S01]  /*2ef0*/  @!P4 IMAD R79, R79, R88, R19 ;  /* 0x000000584f4fc224 */ /* 0x000fe200078e0213 */
[----:B------:R-:W-:Y:S04]  /*2f00*/  BSSY B1, `(.L_x_78) ;  /* 0x0000006000017945 */ /* 0x000fe80003800000 */
[----:B------:R0:W-:Y:S01]  /*2f10*/  @!P4 STG.E.U8 desc[UR38][R4.64+0x29], R79 ;  /* 0x0000294f0400c986 */ /* 0x0001e2000c101126 */
[----:B------:R-:W-:Y:S05]  /*2f20*/  @P3 BRA `(.L_x_79) ;  /* 0x00000000000c3947 */ /* 0x000fea0003800000 */
[----:B------:R-:W5:Y:S02]  /*2f30*/  LDG.E.U8 R96, desc[UR38][R102.64+0x30] ;  /* 0x0000302666607981 */ /* 0x000f64000c1e1100 */
[----:B-----5:R-:W-:-:S05]  /*2f40*/  PRMT R56, R96, 0x8880, RZ ;  /* 0x0000888060387816 */ /* 0x020fca00000000ff */
[----:B------:R-:W-:-:S07]  /*2f50*/  IMAD R19, R56, R89, RZ ;  /* 0x0000005938137224 */ /* 0x000fce00078e02ff */
.L_x_79:
[----:B------:R-:W-:Y:S05]  /*2f60*/  BSYNC B1 ;  /* 0x0000000000017941 */ /* 0x000fea0003800000 */
.L_x_78:
[----:B--2---:R-:W-:Y:S01]  /*2f70*/  @!P3 IMAD R57, R80, R88, R19 ;  /* 0x000000585039b224 */ /* 0x004fe200078e0213 */
[----:B------:R-:W-:Y:S04]  /*2f80*/  BSSY B1, `(.L_x_80) ;  /* 0x0000006000017945 */ /* 0x000fe80003800000 */
[----:B------:R2:W-:Y:S01]  /*2f90*/  @!P3 STG.E.U8 desc[UR38][R14.64+0x30], R57 ;  /* 0x000030390e00b986 */ /* 0x0005e2000c101126 */
[----:B------:R-:W-:Y:S05]  /*2fa0*/  @P5 BRA `(.L_x_81) ;  /* 0x00000000000c5947 */ /* 0x000fea0003800000 */
[----:B------:R-:W5:Y:S02]  /*2fb0*/  LDG.E.U8 R96, desc[UR38][R102.64+0x31] ;  /* 0x0000312666607981 */ /* 0x000f64000c1e1100 */
[----:B-----5:R-:W-:-:S05]  /*2fc0*/  PRMT R56, R96, 0x8880, RZ ;  /* 0x0000888060387816 */ /* 0x020fca00000000ff */
[----:B------:R-:W-:-:S07]  /*2fd0*/  IMAD R19, R56, R89, RZ ;  /* 0x0000005938137224 */ /* 0x000fce00078e02ff */
.L_x_81:
[----:B------:R-:W-:Y:S05]  /*2fe0*/  BSYNC B1 ;  /* 0x0000000000017941 */ /* 0x000fea0003800000 */
.L_x_80:
[----:B------:R-:W-:Y:S01]  /*2ff0*/  @!P5 IMAD R81, R81, R88, R19 ;  /* 0x000000585151d224 */ /* 0x000fe200078e0213 */
[----:B------:R-:W-:Y:S04]  /*3000*/  BSSY B1, `(.L_x_82) ;  /* 0x0000006000017945 */ /* 0x000fe80003800000 */
[----:B------:R0:W-:Y:S01]  /*3010*/  @!P5 STG.E.U8 desc[UR38][R14.64+0x31], R81 ;  /* 0x000031510e00d986 */ /* 0x0001e2000c101126 */
[----:B------:R-:W-:Y:S05]  /*3020*/  @P2 BRA `(.L_x_83) ;  /* 0x00000000000c2947 */ /* 0x000fea0003800000 */
[----:B------:R-:W5:Y:S02]  /*3030*/  LDG.E.U8 R96, desc[UR38][R106.64+0x30] ;  /* 0x000030266a607981 */ /* 0x000f64000c1e1100 */
[----:B-----5:R-:W-:-:S05]  /*3040*/  PRMT R56, R96, 0x8880, RZ ;  /* 0x0000888060387816 */ /* 0x020fca00000000ff */
[----:B------:R-:W-:-:S07]  /*3050*/  IMAD R19, R56, R89, RZ ;  /* 0x0000005938137224 */ /* 0x000fce00078e02ff */
.L_x_83:
[----:B------:R-:W-:Y:S05]  /*3060*/  BSYNC B1 ;  /* 0x0000000000017941 */ /* 0x000fea0003800000 */
.L_x_82:
[C---:B------:R-:W-:Y:S01]  /*3070*/  ISETP.LT.OR P4, PT, R3.reuse, 0x32, !P1 ;  /* 0x000000320300780c */ /* 0x040fe20004f81670 */
[----:B--2---:R-:W-:Y:S01]  /*3080*/  @!P2 IMAD R57, R82, R88, R19 ;  /* 0x000000585239a224 */ /* 0x004fe200078e0213 */
[----:B------:R-:W-:Y:S01]  /*3090*/  BSSY B1, `(.L_x_84) ;  /* 0x000000b000017945 */ /* 0x000fe20003800000 */
[C---:B------:R-:W-:Y:S02]  /*30a0*/  ISETP.LT.OR P3, PT, R3.reuse, 0x39, !P0 ;  /* 0x000000390300780c */ /* 0x040fe40004761670 */
[----:B---3--:R-:W-:Y:S01]  /*30b0*/  IADD3 R59, P5, R10, 0x80, RZ ;  /* 0x000000800a3b7810 */ /* 0x008fe20007fbe0ff */
[----:B------:R2:W-:Y:S01]  /*30c0*/  @!P2 STG.E.U8 desc[UR38][R4.64+0x30], R57 ;  /* 0x000030390400a986 */ /* 0x0005e2000c101126 */
[C---:B------:R-:W-:Y:S02]  /*30d0*/  ISETP.LT.OR P2, PT, R3.reuse, 0x39, !P1 ;  /* 0x000000390300780c */ /* 0x040fe40004f41670 */
[C---:B------:R-:W-:Y:S02]  /*30e0*/  ISETP.LT.OR P0, PT, R3.reuse, 0x3a, !P0 ;  /* 0x0000003a0300780c */ /* 0x040fe40004701670 */
[----:B------:R-:W-:-:S02]  /*30f0*/  ISETP.LT.OR P1, PT, R3, 0x3a, !P1 ;  /* 0x0000003a0300780c */ /* 0x000fc40004f21670 */
[----:B------:R-:W-:Y:S11]  /*3100*/  @P4 BRA `(.L_x_85) ;  /* 0x00000000000c4947 */ /* 0x000ff60003800000 */
[----:B------:R-:W3:Y:S02]  /*3110*/  LDG.E.U8 R96, desc[UR38][R106.64+0x31] ;  /* 0x000031266a607981 */ /* 0x000ee4000c1e1100 */
[----:B---3--:R-:W-:-:S05]  /*3120*/  PRMT R56, R96, 0x8880, RZ ;  /* 0x0000888060387816 */ /* 0x008fca00000000ff */
[----:B------:R-:W-:-:S07]  /*3130*/  IMAD R19, R56, R89, RZ ;  /* 0x0000005938137224 */ /* 0x000fce00078e02ff */
.L_x_85:
[----:B------:R-:W-:Y:S05]  /*3140*/  BSYNC B1 ;  /* 0x0000000000017941 */ /* 0x000fea0003800000 */
.L_x_84:
[----:B------:R-:W-:Y:S01]  /*3150*/  @!P4 IMAD R83, R83, R88, R19 ;  /* 0x000000585353c224 */ /* 0x000fe200078e0213 */
[----:B------:R-:W-:Y:S04]  /*3160*/  BSSY B1, `(.L_x_86) ;  /* 0x0000006000017945 */ /* 0x000fe80003800000 */
[----:B------:R3:W-:Y:S01]  /*3170*/  @!P4 STG.E.U8 desc[UR38][R4.64+0x31], R83 ;  /* 0x000031530400c986 */ /* 0x0007e2000c101126 */
[----:B------:R-:W-:Y:S05]  /*3180*/  @P3 BRA `(.L_x_87) ;  /* 0x00000000000c3947 */ /* 0x000fea0003800000 */
[----:B------:R-:W5:Y:S02]  /*3190*/  LDG.E.U8 R96, desc[UR38][R102.64+0x38] ;  /* 0x0000382666607981 */ /* 0x000f64000c1e1100 */
[----:B-----5:R-:W-:-:S05]  /*31a0*/  PRMT R56, R96, 0x8880, RZ ;  /* 0x0000888060387816 */ /* 0x020fca00000000ff */
[----:B------:R-:W-:-:S07]  /*31b0*/  IMAD R19, R56, R89, RZ ;  /* 0x0000005938137224 */ /* 0x000fce00078e02ff */
.L_x_87:
[----:B------:R-:W-:Y:S05]  /*31c0*/  BSYNC B1 ;  /* 0x0000000000017941 */ /* 0x000fea0003800000 */
.L_x_86:
[----:B--2---:R-:W-:Y:S01]  /*31d0*/  @!P3 IMAD R57, R84, R88, R19 ;  /* 0x000000585439b224 */ /* 0x004fe200078e0213 */
[----:B------:R-:W-:Y:S01]  /*31e0*/  BSSY B1, `(.L_x_88) ;  /* 0x0000007000017945 */ /* 0x000fe20003800000 */
[----:B------:R-:W-:-:S03]  /*31f0*/  IMAD.X R11, RZ, RZ, R11, P5 ;  /* 0x000000ffff0b7224 */ /* 0x000fc600028e060b */
[----:B------:R2:W-:Y:S01]  /*3200*/  @!P3 STG.E.U8 desc[UR38][R14.64+0x38], R57 ;  /* 0x000038390e00b986 */ /* 0x0005e2000c101126 */
[----:B------:R-:W-:Y:S05]  /*3210*/  @P0 BRA `(.L_x_89) ;  /* 0x00000000000c0947 */ /* 0x000fea0003800000 */
[----:B------:R-:W5:Y:S02]  /*3220*/  LDG.E.U8 R96, desc[UR38][R102.64+0x39] ;  /* 0x0000392666607981 */ /* 0x000f64000c1e1100 */
[----:B-----5:R-:W-:-:S05]  /*3230*/  PRMT R10, R96, 0x8880, RZ ;  /* 0x00008880600a7816 */ /* 0x020fca00000000ff */
[----:B------:R-:W-:-:S07]  /*3240*/  IMAD R19, R10, R89, RZ ;  /* 0x000000590a137224 */ /* 0x000fce00078e02ff */
.L_x_89:
[----:B------:R-:W-:Y:S05]  /*3250*/  BSYNC B1 ;  /* 0x0000000000017941 */ /* 0x000fea0003800000 */
.L_x_88:
[----:B------:R-:W-:Y:S01]  /*3260*/  @!P0 IMAD R85, R85, R88, R19 ;  /* 0x0000005855558224 */ /* 0x000fe200078e0213 */
[----:B------:R-:W-:Y:S01]  /*3270*/  BSSY B1, `(.L_x_90) ;  /* 0x0000007000017945 */ /* 0x000fe20003800000 */
[----:B------:R-:W-:-:S03]  /*3280*/  IMAD R56, R11, R100, RZ ;  /* 0x000000640b387224 */ /* 0x000fc600078e02ff */
[----:B------:R0:W-:Y:S01]  /*3290*/  @!P0 STG.E.U8 desc[UR38][R14.64+0x39], R85 ;  /* 0x000039550e008986 */ /* 0x0001e2000c101126 */
[----:B------:R-:W-:Y:S05]  /*32a0*/  @P2 BRA `(.L_x_91) ;  /* 0x00000000000c2947 */ /* 0x000fea0003800000 */
[----:B------:R-:W5:Y:S02]  /*32b0*/  LDG.E.U8 R96, desc[UR38][R106.64+0x38] ;  /* 0x000038266a607981 */ /* 0x000f64000c1e1100 */
[----:B-----5:R-:W-:-:S05]  /*32c0*/  PRMT R10, R96, 0x8880, RZ ;  /* 0x00008880600a7816 */ /* 0x020fca00000000ff */
[----:B------:R-:W-:-:S07]  /*32d0*/  IMAD R19, R10, R89, RZ ;  /* 0x000000590a137224 */ /* 0x000fce00078e02ff */
.L_x_91:
[----:B------:R-:W-:Y:S05]  /*32e0*/  BSYNC B1 ;  /* 0x0000000000017941 */ /* 0x000fea0003800000 */
.L_x_90:
[----:B------:R-:W-:Y:S01]  /*32f0*/  @!P2 IMAD R11, R86, R88, R19 ;  /* 0x00000058560ba224 */ /* 0x000fe200078e0213 */
[----:B------:R-:W-:Y:S01]  /*3300*/  BSSY B1, `(.L_x_92) ;  /* 0x0000009000017945 */ /* 0x000fe20003800000 */
[C---:B012-4-:R-:W-:Y:S02]  /*3310*/  IMAD R15, R59.reuse, R101, R56 ;  /* 0x000000653b0f7224 */ /* 0x057fe400078e0238 */
[CC--:B------:R-:W-:Y:S01]  /*3320*/  IMAD.WIDE.U32 R104, R59.reuse, R100.reuse, R104 ;  /* 0x000000643b687225 */ /* 0x0c0fe200078e0068 */
[----:B------:R0:W-:Y:S03]  /*3330*/  @!P2 STG.E.U8 desc[UR38][R4.64+0x38], R11 ;  /* 0x0000380b0400a986 */ /* 0x0001e6000c101126 */
[----:B------:R-:W-:Y:S01]  /*3340*/  IMAD.WIDE.U32 R100, R59, R100, R98 ;  /* 0x000000643b647225 */ /* 0x000fe200078e0062 */
[----:B------:R-:W-:Y:S06]  /*3350*/  @P1 BRA `(.L_x_93) ;  /* 0x00000000000c1947 */ /* 0x000fec0003800000 */
[----:B------:R-:W2:Y:S02]  /*3360*/  LDG.E.U8 R96, desc[UR38][R106.64+0x39] ;  /* 0x000039266a607981 */ /* 0x000ea4000c1e1100 */
[----:B--2---:R-:W-:-:S05]  /*3370*/  PRMT R10, R96, 0x8880, RZ ;  /* 0x00008880600a7816 */ /* 0x004fca00000000ff */
[----:B------:R-:W-:-:S07]  /*3380*/  IMAD R19, R10, R89, RZ ;  /* 0x000000590a137224 */ /* 0x000fce00078e02ff */
.L_x_93:
[----:B------:R-:W-:Y:S05]  /*3390*/  BSYNC B1 ;  /* 0x0000000000017941 */ /* 0x000fea0003800000 */
.L_x_92:
[----:B------:R-:W-:Y:S01]  /*33a0*/  @!P1 IMAD R87, R87, R88, R19 ;  /* 0x0000005857579224 */ /* 0x000fe200078e0213 */
[----:B------:R-:W-:Y:S01]  /*33b0*/  ISETP.GE.AND P2, PT, R97, 0x81, PT ;  /* 0x000000816100780c */ /* 0x000fe20003f46270 */
[----:B------:R-:W-:Y:S01]  /*33c0*/  BSSY B1, `(.L_x_94) ;  /* 0x000000c000017945 */ /* 0x000fe20003800000 */
[----:B------:R-:W-:Y:S02]  /*33d0*/  IADD3 R10, P5, R100, R12, RZ ;  /* 0x0000000c640a7210 */ /* 0x000fe40007fbe0ff */
[----:B------:R1:W-:Y:S01]  /*33e0*/  @!P1 STG.E.U8 desc[UR38][R4.64+0x39], R87 ;  /* 0x0000395704009986 */ /* 0x0003e2000c101126 */
[----:B------:R-:W-:Y:S02]  /*33f0*/  ISETP.LT.OR P1, PT, R3, 0x1, !P2 ;  /* 0x000000010300780c */ /* 0x000fe40005721670 */
[----:B0-----:R-:W-:Y:S02]  /*3400*/  IADD3.X R11, R13, R101, R15, P5, !PT ;  /* 0x000000650d0b7210 */ /* 0x001fe40002ffe40f */
[----:B------:R-:W-:-:S02]  /*3410*/  ISETP.GE.AND P0, PT, R97, 0x89, PT ;  /* 0x000000896100780c */ /* 0x000fc40003f06270 */
[----:B------:R-:W-:Y:S02]  /*3420*/  IADD3 R12, P4, P3, R20, R12, R104 ;  /* 0x0000000c140c7210 */ /* 0x000fe40007b9e068 */
[----:B------:R-:W-:-:S05]  /*3430*/  ISETP.LT.OR P5, PT, R3, 0x2, !P2 ;  /* 0x000000020300780c */ /* 0x000fca00057a1670 */
[----:B-1----:R-:W-:Y:S08]  /*3440*/  @P1 BRA `(.L_x_95) ;  /* 0x00000000000c1947 */ /* 0x002ff00003800000 */
[----:B------:R-:W3:Y:S02]  /*3450*/  LDG.E.U8 R96, desc[UR38][R10.64] ;  /* 0x000000260a607981 */ /* 0x000ee4000c1e1100 */
[----:B---3--:R-:W-:-:S05]  /*3460*/  PRMT R4, R96, 0x8880, RZ ;  /* 0x0000888060047816 */ /* 0x008fca00000000ff */
[----:B------:R-:W-:-:S07]  /*3470*/  IMAD R19, R4, R89, RZ ;  /* 0x0000005904137224 */ /* 0x000fce00078e02ff */
.L_x_95:
[----:B------:R-:W-:Y:S05]  /*3480*/  BSYNC B1 ;  /* 0x0000000000017941 */ /* 0x000fea0003800000 */
.L_x_94:
[----:B---3--:R-:W-:Y:S01]  /*3490*/  @!P1 IMAD R5, R24, R88, R19 ;  /* 0x0000005818059224 */ /* 0x008fe200078e0213 */
[----:B------:R-:W-:Y:S01]  /*34a0*/  BSSY B1, `(.L_x_96) ;  /* 0x0000007000017945 */ /* 0x000fe20003800000 */
[----:B------:R-:W-:-:S03]  /*34b0*/  IMAD.IADD R104, R15, 0x1, R105 ;  /* 0x000000010f687824 */ /* 0x000fc600078e0269 */
[----:B------:R0:W-:Y:S01]  /*34c0*/  @!P1 STG.E.U8 desc[UR38][R6.64], R5 ;  /* 0x0000000506009986 */ /* 0x0001e2000c101126 */
[----:B------:R-:W-:Y:S05]  /*34d0*/  @P5 BRA `(.L_x_97) ;  /* 0x00000000000c5947 */ /* 0x000fea0003800000 */
[----:B------:R-:W2:Y:S02]  /*34e0*/  LDG.E.U8 R96, desc[UR38][R10.64+0x1] ;  /* 0x000001260a607981 */ /* 0x000ea4000c1e1100 */
[----:B--2---:R-:W-:-:S05]  /*34f0*/  PRMT R4, R96, 0x8880, RZ ;  /* 0x0000888060047816 */ /* 0x004fca00000000ff */
[----:B------:R-:W-:-:S07]  /*3500*/  IMAD R19, R4, R89, RZ ;  /* 0x0000005904137224 */ /* 0x000fce00078e02ff */
.L_x_97:
[----:B------:R-:W-:Y:S05]  /*3510*/  BSYNC B1 ;  /* 0x0000000000017941 */ /* 0x000fea0003800000 */
.L_x_96:
[----:B------:R-:W-:Y:S01]  /*3520*/  ISETP.LT.OR P1, PT, R3, 0x1, !P0 ;  /* 0x000000010300780c */ /* 0x000fe20004721670 */
[----:B------:R-:W-:Y:S01]  /*3530*/  @!P5 IMAD R25, R25, R88, R19 ;  /* 0x000000581919d224 */ /* 0x000fe200078e0213 */
[----:B------:R-:W-:Y:S01]  /*3540*/  BSSY B1, `(.L_x_98) ;  /* 0x000000a000017945 */ /* 0x000fe20003800000 */
[----:B------:R-:W-:Y:S02]  /*3550*/  IADD3.X R13, R99, R13, R104, P4, P3 ;  /* 0x0000000d630d7210 */ /* 0x000fe400027e6468 */
[C---:B------:R-:W-:Y:S01]  /*3560*/  ISETP.LT.OR P4, PT, R3.reuse, 0x2, !P0 ;  /* 0x000000020300780c */ /* 0x040fe20004781670 */
[----:B------:R1:W-:Y:S01]  /*3570*/  @!P5 STG.E.U8 desc[UR38][R6.64+0x1], R25 ;  /* 0x000001190600d986 */ /* 0x0003e2000c101126 */
[C---:B------:R-:W-:Y:S02]  /*3580*/  ISETP.LT.OR P5, PT, R3.reuse, 0x9, !P2 ;  /* 0x000000090300780c */ /* 0x040fe400057a1670 */
[----:B------:R-:W-:-:S04]  /*3590*/  ISETP.LT.OR P3, PT, R3, 0xa, !P2 ;  /* 0x0000000a0300780c */ /* 0x000fc80005761670 */
[----:B------:R-:W-:Y:S09]  /*35a0*/  @P1 BRA `(.L_x_99) ;  /* 0x00000000000c1947 */ /* 0x000ff20003800000 */
[----:B------:R-:W2:Y:S02]  /*35b0*/  LDG.E.U8 R96, desc[UR38][R12.64] ;  /* 0x000000260c607981 */ /* 0x000ea4000c1e1100 */
[----:B--2---:R-:W-:-:S05]  /*35c0*/  PRMT R4, R96, 0x8880, RZ ;  /* 0x0000888060047816 */ /* 0x004fca00000000ff */
[----:B------:R-:W-:-:S07]  /*35d0*/  IMAD R19, R4, R89, RZ ;  /* 0x0000005904137224 */ /* 0x000fce00078e02ff */
.L_x_99:
[----:B------:R-:W-:Y:S05]  /*35e0*/  BSYNC B1 ;  /* 0x0000000000017941 */ /* 0x000fea0003800000 */
.L_x_98:
[----:B0-----:R-:W-:Y:S01]  /*35f0*/  @!P1 IMAD R5, R26, R88, R19 ;  /* 0x000000581a059224 */ /* 0x001fe200078e0213 */
[----:B------:R-:W-:Y:S04]  /*3600*/  BSSY B1, `(.L_x_100) ;  /* 0x0000006000017945 */ /* 0x000fe80003800000 */
[----:B------:R0:W-:Y:S01]  /*3610*/  @!P1 STG.E.U8 desc[UR38][R8.64], R5 ;  /* 0x0000000508009986 */ /* 0x0001e2000c101126 */
[----:B------:R-:W-:Y:S05]  /*3620*/  @P4 BRA `(.L_x_101) ;  /* 0x00000000000c4947 */ /* 0x000fea0003800000 */
[----:B------:R-:W2:Y:S02]  /*3630*/  LDG.E.U8 R96, desc[UR38][R12.64+0x1] ;  /* 0x000001260c607981 */ /* 0x000ea4000c1e1100 */
[----:B--2---:R-:W-:-:S05]  /*3640*/  PRMT R4, R96, 0x8880, RZ ;  /* 0x0000888060047816 */ /* 0x004fca00000000ff */
[----:B------:R-:W-:-:S07]  /*3650*/  IMAD R19, R4, R89, RZ ;  /* 0x0000005904137224 */ /* 0x000fce00078e02ff */
.L_x_101:
[----:B------:R-:W-:Y:S05]  /*3660*/  BSYNC B1 ;  /* 0x0000000000017941 */ /* 0x000fea0003800000 */
.L_x_100:
[----:B------:R-:W-:Y:S01]  /*3670*/  @!P4 IMAD R27, R27, R88, R19 ;  /* 0x000000581b1bc224 */ /* 0x000fe200078e0213 */
[----:B------:R-:W-:Y:S04]  /*3680*/  BSSY B1, `(.L_x_102) ;  /* 0x0000006000017945 */ /* 0x000fe80003800000 */
[----:B------:R2:W-:Y:S01]  /*3690*/  @!P4 STG.E.U8 desc[UR38][R8.64+0x1], R27 ;  /* 0x0000011b0800c986 */ /* 0x0005e2000c101126 */
[----:B------:R-:W-:Y:S05]  /*36a0*/  @P5 BRA `(.L_x_103) ;  /* 0x00000000000c5947 */ /* 0x000fea0003800000 */
[----:B------:R-:W3:Y:S02]  /*36b0*/  LDG.E.U8 R96, desc[UR38][R10.64+0x8] ;  /* 0x000008260a607981 */ /* 0x000ee4000c1e1100 */
[----:B---3--:R-:W-:-:S05]  /*36c0*/  PRMT R4, R96, 0x8880, RZ ;  /* 0x0000888060047816 */ /* 0x008fca00000000ff */
[----:B------:R-:W-:-:S07]  /*36d0*/  IMAD R19, R4, R89, RZ ;  /* 0x0000005904137224 */ /* 0x000fce00078e02ff */
.L_x_103:
[----:B------:R-:W-:Y:S05]  /*36e0*/  BSYNC B1 ;  /* 0x0000000000017941 */ /* 0x000fea0003800000 */
.L_x_102:
[----:B0-----:R-:W-:Y:S01]  /*36f0*/  @!P5 IMAD R5, R28, R88, R19 ;  /* 0x000000581c05d224 */ /* 0x001fe200078e0213 */
[----:B------:R-:W-:Y:S04]  /*3700*/  BSSY B1, `(.L_x_104) ;  /* 0x0000006000017945 */ /* 0x000fe80003800000 */
[----:B------:R0:W-:Y:S01]  /*3710*/  @!P5 STG.E.U8 desc[UR38][R6.64+0x8], R5 ;  /* 0x000008050600d986 */ /* 0x0001e2000c101126 */
[----:B------:R-:W-:Y:S05]  /*3720*/  @P3 BRA `(.L_x_105) ;  /* 0x00000000000c3947 */ /* 0x000fea0003800000 */
[----:B------:R-:W3:Y:S02]  /*3730*/  LDG.E.U8 R96, desc[UR38][R10.64+0x9] ;  /* 0x000009260a607981 */ /* 0x000ee4000c1e1100 */
[----:B---3--:R-:W-:-:S05]  /*3740*/  PRMT R4, R96, 0x8880, RZ ;  /* 0x0000888060047816 */ /* 0x008fca00000000ff */
[----:B------:R-:W-:-:S07]  /*3750*/  IMAD R19, R4, R89, RZ ;  /* 0x0000005904137224 */ /* 0x000fce00078e02ff */
.L_x_105:
[----:B------:R-:W-:Y:S05]  /*3760*/  BSYNC B1 ;  /* 0x0000000000017941 */ /* 0x000fea0003800000 */
.L_x_104:
[----:B------:R-:W-:Y:S01]  /*3770*/  ISETP.LT.OR P5, PT, R3, 0x9, !P0 ;  /* 0x000000090300780c */ /* 0x000fe200047a1670 */
[----:B------:R-:W-:Y:S01]  /*3780*/  @!P3 IMAD R29, R29, R88, R19 ;  /* 0x000000581d1db224 */ /* 0x000fe200078e0213 */
[----:B------:R-:W-:Y:S01]  /*3790*/  BSSY B1, `(.L_x_106) ;  /* 0x0000009000017945 */ /* 0x000fe20003800000 */
[C---:B------:R-:W-:Y:S02]  /*37a0*/  ISETP.LT.OR P4, PT, R3.reuse, 0xa, !P0 ;  /* 0x0000000a0300780c */ /* 0x040fe40004781670 */
[C---:B------:R-:W-:Y:S01]  /*37b0*/  ISETP.LT.OR P1, PT, R3.reuse, 0x12, !P2 ;  /* 0x000000120300780c */ /* 0x040fe20005721670 */
[----:B------:R3:W-:Y:S01]  /*37c0*/  @!P3 STG.E.U8 desc[UR38][R6.64+0x9], R29 ;  /* 0x0000091d0600b986 */ /* 0x0007e2000c101126 */
[----:B------:R-:W-:-:S06]  /*37d0*/  ISETP.LT.OR P3, PT, R3, 0x11, !P2 ;  /* 0x000000110300780c */ /* 0x000fcc0005761670 */
[----:B------:R-:W-:Y:S07]  /*37e0*/  @P5 BRA `(.L_x_107) ;  /* 0x00000000000c5947 */ /* 0x000fee0003800000 */
[----:B------:R-:W4:Y:S02]  /*37f0*/  LDG.E.U8 R96, desc[UR38][R12.64+0x8] ;  /* 0x000008260c607981 */ /* 0x000f24000c1e1100 */
[----:B----4-:R-:W-:-:S05]  /*3800*/  PRMT R4, R96, 0x8880, RZ ;  /* 0x0000888060047816 */ /* 0x010fca00000000ff */
[----:B------:R-:W-:-:S07]  /*3810*/  IMAD R19, R4, R89, RZ ;  /* 0x0000005904137224 */ /* 0x000fce00078e02ff */
.L_x_107:
[----:B------:R-:W-:Y:S05]  /*3820*/  BSYNC B1 ;  /* 0x0000000000017941 */ /* 0x000fea0003800000 */
.L_x_106:
[----:B0-----:R-:W-:Y:S01]  /*3830*/  @!P5 IMAD R5, R30, R88, R19 ;  /* 0x000000581e05d224 */ /* 0x001fe200078e0213 */
[----:B------:R-:W-:Y:S04]  /*3840*/  BSSY B1, `(.L_x_108) ;  /* 0x0000006000017945 */ /* 0x000fe80003800000 */
[----:B------:R0:W-:Y:S01]  /*3850*/  @!P5 STG.E.U8 desc[UR38][R8.64+0x8], R5 ;  /* 0x000008050800d986 */ /* 0x0001e2000c101126 */
[----:B------:R-:W-:Y:S05]  /*3860*/  @P4 BRA `(.L_x_109) ;  /* 0x00000000000c4947 */ /* 0x000fea0003800000 */
[----:B------:R-:W4:Y:S02]  /*3870*/  LDG.E.U8 R96, desc[UR38][R12.64+0x9] ;  /* 0x000009260c607981 */ /* 0x000f24000c1e1100 */
[----:B----4-:R-:W-:-:S05]  /*3880*/  PRMT R4, R96, 0x8880, RZ ;  /* 0x0000888060047816 */ /* 0x010fca00000000ff */
[----:B------:R-:W-:-:S07]  /*3890*/  IMAD R19, R4, R89, RZ ;  /* 0x0000005904137224 */ /* 0x000fce00078e02ff */
.L_x_109:
[----:B------:R-:W-:Y:S05]  /*38a0*/  BSYNC B1 ;  /* 0x0000000000017941 */ /* 0x000fea0003800000 */
.L_x_108:
[----:B------:R-:W-:Y:S01]  /*38b0*/  @!P4 IMAD R31, R31, R88, R19 ;  /* 0x000000581f1fc224 */ /* 0x000fe200078e0213 */
[----:B------:R-:W-:Y:S04]  /*38c0*/  BSSY B1, `(.L_x_110) ;  /* 0x0000006000017945 */ /* 0x000fe80003800000 */
[----:B------:R4:W-:Y:S01]  /*38d0*/  @!P4 STG.E.U8 desc[UR38][R8.64+0x9], R31 ;  /* 0x0000091f0800c986 */ /* 0x0009e2000c101126 */
[----:B------:R-:W-:Y:S05]  /*38e0*/  @P3 BRA `(.L_x_111) ;  /* 0x00000000000c3947 */ /* 0x000fea0003800000 */
[----:B------:R-:W5:Y:S02]  /*38f0*/  LDG.E.U8 R96, desc[UR38][R10.64+0x10] ;  /* 0x000010260a607981 */ /* 0x000f64000c1e1100 */
[----:B-----5:R-:W-:-:S05]  /*3900*/  PRMT R4, R96, 0x8880, RZ ;  /* 0x0000888060047816 */ /* 0x020fca00000000ff */
[----:B------:R-:W-:-:S07]  /*3910*/  IMAD R19, R4, R89, RZ ;  /* 0x0000005904137224 */ /* 0x000fce00078e02ff */
.L_x_111:
[----:B------:R-:W-:Y:S05]  /*3920*/  BSYNC B1 ;  /* 0x0000000000017941 */ /* 0x000fea0003800000 */
.L_x_110:
[----:B0-----:R-:W-:Y:S01]  /*3930*/  @!P3 IMAD R5, R32, R88, R19 ;  /* 0x000000582005b224 */ /* 0x001fe200078e0213 */
[----:B------:R-:W-:Y:S04]  /*3940*/  BSSY B1, `(.L_x_112) ;  /* 0x0000006000017945 */ /* 0x000fe80003800000 */
[----:B------:R0:W-:Y:S01]  /*3950*/  @!P3 STG.E.U8 desc[UR38][R6.64+0x10], R5 ;  /* 0x000010050600b986 */ /* 0x0001e2000c101126 */
[----:B------:R-:W-:Y:S05]  /*3960*/  @P1 BRA `(.L_x_113) ;  /* 0x00000000000c1947 */ /* 0x000fea0003800000 */
[----:B------:R-:W5:Y:S02]  /*3970*/  LDG.E.U8 R96, desc[UR38][R10.64+0x11] ;  /* 0x000011260a607981 */ /* 0x000f64000c1e1100 */
[----:B-----5:R-:W-:-:S05]  /*3980*/  PRMT R4, R96, 0x8880, RZ ;  /* 0x0000888060047816 */ /* 0x020fca00000000ff */
[----:B------:R-:W-:-:S07]  /*3990*/  IMAD R19, R4, R89, RZ ;  /* 0x0000005904137224 */ /* 0x000fce00078e02ff */
.L_x_113:
[----:B------:R-:W-:Y:S05]  /*39a0*/  BSYNC B1 ;  /* 0x0000000000017941 */ /* 0x000fea0003800000 */
.L_x_112:
        /* <DEDUP_REMOVED lines=11> */
.L_x_115:
[----:B------:R-:W-:Y:S05]  /*3a60*/  BSYNC B1 ;  /* 0x0000000000017941 */ /* 0x000fea0003800000 */
.L_x_114:
[----:B0-----:R-:W-:Y:S01]  /*3a70*/  @!P4 IMAD R5, R34, R88, R19 ;  /* 0x000000582205c224 */ /* 0x001fe200078e0213 */
[----:B------:R-:W-:Y:S04]  /*3a80*/  BSSY B1, `(.L_x_116) ;  /* 0x0000006000017945 */ /* 0x000fe80003800000 */
[----:B------:R0:W-:Y:S01]  /*3a90*/  @!P4 STG.E.U8 desc[UR38][R8.64+0x10], R5 ;  /* 0x000010050800c986 */ /* 0x0001e2000c101126 */
[----:B------:R-:W-:Y:S05]  /*3aa0*/  @P3 BRA `(.L_x_117) ;  /* 0x00000000000c3947 */ /* 0x000fea0003800000 */
[----:B------:R-:W5:Y:S02]  /*3ab0*/  LDG.E.U8 R96, desc[UR38][R12.64+0x11] ;  /* 0x000011260c607981 */ /* 0x000f64000c1e1100 */
[----:B-----5:R-:W-:-:S05]  /*3ac0*/  PRMT R4, R96, 0x8880, RZ ;  /* 0x0000888060047816 */ /* 0x020fca00000000ff */
[----:B------:R-:W-:-:S07]  /*3ad0*/  IMAD R19, R4, R89, RZ ;  /* 0x0000005904137224 */ /* 0x000fce00078e02ff */
.L_x_117:
[----:B------:R-:W-:Y:S05]  /*3ae0*/  BSYNC B1 ;  /* 0x0000000000017941 */ /* 0x000fea0003800000 */
.L_x_116:
[----:B------:R-:W-:Y:S01]  /*3af0*/  @!P3 IMAD R35, R35, R88, R19 ;  /* 0x000000582323b224 */ /* 0x000fe200078e0213 */
[----:B------:R-:W-:Y:S04]  /*3b00*/  BSSY B1, `(.L_x_118) ;  /* 0x0000006000017945 */ /* 0x000fe80003800000 */
[----:B------:R0:W-:Y:S01]  /*3b10*/  @!P3 STG.E.U8 desc[UR38][R8.64+0x11], R35 ;  /* 0x000011230800b986 */ /* 0x0001e2000c101126 */
[----:B------:R-:W-:Y:S05]  /*3b20*/  @P5 BRA `(.L_x_119) ;  /* 0x00000000000c5947 */ /* 0x000fea0003800000 */
[----:B------:R-:W5:Y:S02]  /*3b30*/  LDG.E.U8 R96, desc[UR38][R10.64+0x18] ;  /* 0x000018260a607981 */ /* 0x000f64000c1e1100 */
[----:B-----5:R-:W-:-:S05]  /*3b40*/  PRMT R4, R96, 0x8880, RZ ;  /* 0x0000888060047816 */ /* 0x020fca00000000ff */
[----:B------:R-:W-:-:S07]  /*3b50*/  IMAD R19, R4, R89, RZ ;  /* 0x0000005904137224 */ /* 0x000fce00078e02ff */
.L_x_119:
[----:B------:R-:W-:Y:S05]  /*3b60*/  BSYNC B1 ;  /* 0x0000000000017941 */ /* 0x000fea0003800000 */
.L_x_118:
[----:B0-----:R-:W-:Y:S01]  /*3b70*/  @!P5 IMAD R5, R36, R88, R19 ;  /* 0x000000582405d224 */ /* 0x001fe200078e0213 */
[----:B------:R-:W-:Y:S04]  /*3b80*/  BSSY B1, `(.L_x_120) ;  /* 0x0000006000017945 */ /* 0x000fe80003800000 */
[----:B------:R0:W-:Y:S01]  /*3b90*/  @!P5 STG.E.U8 desc[UR38][R6.64+0x18], R5 ;  /* 0x000018050600d986 */ /* 0x0001e2000c101126 */
[----:B------:R-:W-:Y:S05]  /*3ba0*/  @P1 BRA `(.L_x_121) ;  /* 0x00000000000c1947 */ /* 0x000fea0003800000 */
[----:B------:R-:W5:Y:S02]  /*3bb0*/  LDG.E.U8 R96, desc[UR38][R10.64+0x19] ;  /* 0x000019260a607981 */ /* 0x000f64000c1e1100 */
[----:B-----5:R-:W-:-:S05]  /*3bc0*/  PRMT R4, R96, 0x8880, RZ ;  /* 0x0000888060047816 */ /* 0x020fca00000000ff */
[----:B------:R-:W-:-:S07]  /*3bd0*/  IMAD R19, R4, R89, RZ ;  /* 0x0000005904137224 */ /* 0x000fce00078e02ff */
.L_x_121:
[----:B------:R-:W-:Y:S05]  /*3be0*/  BSYNC B1 ;  /* 0x0000000000017941 */ /* 0x000fea0003800000 */
.L_x_120:
        /* <DEDUP_REMOVED lines=11> */
.L_x_123:
[----:B------:R-:W-:Y:S05]  /*3ca0*/  BSYNC B1 ;  /* 0x0000000000017941 */ /* 0x000fea0003800000 */
.L_x_122:
[----:B0-----:R-:W-:Y:S01]  /*3cb0*/  @!P4 IMAD R5, R38, R88, R19 ;  /* 0x000000582605c224 */ /* 0x001fe200078e0213 */
[----:B------:R-:W-:Y:S04]  /*3cc0*/  BSSY B1, `(.L_x_124) ;  /* 0x0000006000017945 */ /* 0x000fe80003800000 */
[----:B------:R0:W-:Y:S01]  /*3cd0*/  @!P4 STG.E.U8 desc[UR38][R8.64+0x18], R5 ;  /* 0x000018050800c986 */ /* 0x0001e2000c101126 */
[----:B------:R-:W-:Y:S05]  /*3ce0*/  @P3 BRA `(.L_x_125) ;  /* 0x00000000000c3947 */ /* 0x000fea0003800000 */
[----:B------:R-:W5:Y:S02]  /*3cf0*/  LDG.E.U8 R96, desc[UR38][R12.64+0x19] ;  /* 0x000019260c607981 */ /* 0x000f64000c1e1100 */
[----:B-----5:R-:W-:-:S05]  /*3d00*/  PRMT R4, R96, 0x8880, RZ ;  /* 0x0000888060047816 */ /* 0x020fca00000000ff */
[----:B------:R-:W-:-:S07]  /*3d10*/  IMAD R19, R4, R89, RZ ;  /* 0x0000005904137224 */ /* 0x000fce00078e02ff */
.L_x_125:
[----:B------:R-:W-:Y:S05]  /*3d20*/  BSYNC B1 ;  /* 0x0000000000017941 */ /* 0x000fea0003800000 */
.L_x_124:
[----:B------:R-:W-:Y:S01]  /*3d30*/  @!P3 IMAD R39, R39, R88, R19 ;  /* 0x000000582727b224 */ /* 0x000fe200078e0213 */
[----:B------:R-:W-:Y:S04]  /*3d40*/  BSSY B1, `(.L_x_126) ;  /* 0x0000006000017945 */ /* 0x000fe80003800000 */
[----:B------:R0:W-:Y:S01]  /*3d50*/  @!P3 STG.E.U8 desc[UR38][R8.64+0x19], R39 ;  /* 0x000019270800b986 */ /* 0x0001e2000c101126 */
[----:B------:R-:W-:Y:S05]  /*3d60*/  @P5 BRA `(.L_x_127) ;  /* 0x00000000000c5947 */ /* 0x000fea0003800000 */
[----:B------:R-:W5:Y:S02]  /*3d70*/  LDG.E.U8 R96, desc[UR38][R10.64+0x20] ;  /* 0x000020260a607981 */ /* 0x000f64000c1e1100 */
[----:B-----5:R-:W-:-:S05]  /*3d80*/  PRMT R4, R96, 0x8880, RZ ;  /* 0x0000888060047816 */ /* 0x020fca00000000ff */
[----:B------:R-:W-:-:S07]  /*3d90*/  IMAD R19, R4, R89, RZ ;  /* 0x0000005904137224 */ /* 0x000fce00078e02ff */
.L_x_127:
[----:B------:R-:W-:Y:S05]  /*3da0*/  BSYNC B1 ;  /* 0x0000000000017941 */ /* 0x000fea0003800000 */
.L_x_126:
[----:B0-----:R-:W-:Y:S01]  /*3db0*/  @!P5 IMAD R5, R40, R88, R19 ;  /* 0x000000582805d224 */ /* 0x001fe200078e0213 */
[----:B------:R-:W-:Y:S04]  /*3dc0*/  BSSY B1, `(.L_x_128) ;  /* 0x0000006000017945 */ /* 0x000fe80003800000 */
[----:B------:R0:W-:Y:S01]  /*3dd0*/  @!P5 STG.E.U8 desc[UR38][R6.64+0x20], R5 ;  /* 0x000020050600d986 */ /* 0x0001e2000c101126 */
[----:B------:R-:W-:Y:S05]  /*3de0*/  @P1 BRA `(.L_x_129) ;  /* 0x00000000000c1947 */ /* 0x000fea0003800000 */
[----:B------:R-:W5:Y:S02]  /*3df0*/  LDG.E.U8 R96, desc[UR38][R10.64+0x21] ;  /* 0x000021260a607981 */ /* 0x000f64000c1e1100 */
[----:B-----5:R-:W-:-:S05]  /*3e00*/  PRMT R4, R96, 0x8880, RZ ;  /* 0x0000888060047816 */ /* 0x020fca00000000ff */
[----:B------:R-:W-:-:S07]  /*3e10*/  IMAD R19, R4, R89, RZ ;  /* 0x0000005904137224 */ /* 0x000fce00078e02ff */
.L_x_129:
[----:B------:R-:W-:Y:S05]  /*3e20*/  BSYNC B1 ;  /* 0x0000000000017941 */ /* 0x000fea0003800000 */
.L_x_128:
        /* <DEDUP_REMOVED lines=11> */
.L_x_131:
[----:B------:R-:W-:Y:S05]  /*3ee0*/  BSYNC B1 ;  /* 0x0000000000017941 */ /* 0x000fea0003800000 */
.L_x_130:
[----:B0-----:R-:W-:Y:S01]  /*3ef0*/  @!P4 IMAD R5, R42, R88, R19 ;  /* 0x000000582a05c224 */ /* 0x001fe200078e0213 */
[----:B------:R-:W-:Y:S04]  /*3f00*/  BSSY B1, `(.L_x_132) ;  /* 0x0000006000017945 */ /* 0x000fe80003800000 */
[----:B------:R0:W-:Y:S01]  /*3f10*/  @!P4 STG.E.U8 desc[UR38][R8.64+0x20], R5 ;  /* 0x000020050800c986 */ /* 0x0001e2000c101126 */
[----:B------:R-:W-:Y:S05]  /*3f20*/  @P3 BRA `(.L_x_133) ;  /* 0x00000000000c3947 */ /* 0x000fea0003800000 */
[----:B------:R-:W5:Y:S02]  /*3f30*/  LDG.E.U8 R96, desc[UR38][R12.64+0x21] ;  /* 0x000021260c607981 */ /* 0x000f64000c1e1100 */
[----:B-----5:R-:W-:-:S05]  /*3f40*/  PRMT R4, R96, 0x8880, RZ ;  /* 0x0000888060047816 */ /* 0x020fca00000000ff */
[----:B------:R-:W-:-:S07]  /*3f50*/  IMAD R19, R4, R89, RZ ;  /* 0x0000005904137224 */ /* 0x000fce00078e02ff */
.L_x_133:
[----:B------:R-:W-:Y:S05]  /*3f60*/  BSYNC B1 ;  /* 0x0000000000017941 */ /* 0x000fea0003800000 */
.L_x_132:
[----:B------:R-:W-:Y:S01]  /*3f70*/  @!P3 IMAD R43, R43, R88, R19 ;  /* 0x000000582b2bb224 */ /* 0x000fe200078e0213 */
[----:B------:R-:W-:Y:S04]  /*3f80*/  BSSY B1, `(.L_x_134) ;  /* 0x0000006000017945 */ /* 0x000fe80003800000 */
[----:B------:R0:W-:Y:S01]  /*3f90*/  @!P3 STG.E.U8 desc[UR38][R8.64+0x21], R43 ;  /* 0x0000212b0800b986 */ /* 0x0001e2000c101126 */
[----:B------:R-:W-:Y:S05]  /*3fa0*/  @P5 BRA `(.L_x_135) ;  /* 0x00000000000c5947 */ /* 0x000fea0003800000 */
[----:B------:R-:W5:Y:S02]  /*3fb0*/  LDG.E.U8 R96, desc[UR38][R10.64+0x28] ;  /* 0x000028260a607981 */ /* 0x000f64000c1e1100 */
[----:B-----5:R-:W-:-:S05]  /*3fc0*/  PRMT R4, R96, 0x8880, RZ ;  /* 0x0000888060047816 */ /* 0x020fca00000000ff */
[----:B------:R-:W-:-:S07]  /*3fd0*/  IMAD R19, R4, R89, RZ ;  /* 0x0000005904137224 */ /* 0x000fce00078e02ff */
.L_x_135:
[----:B------:R-:W-:Y:S05]  /*3fe0*/  BSYNC B1 ;  /* 0x0000000000017941 */ /* 0x000fea0003800000 */
.L_x_134:
[----:B0-----:R-:W-:Y:S01]  /*3ff0*/  @!P5 IMAD R5, R44, R88, R19 ;  /* 0x000000582c05d224 */ /* 0x001fe200078e0213 */
[----:B------:R-:W-:Y:S04]  /*4000*/  BSSY B1, `(.L_x_136) ;  /* 0x0000006000017945 */ /* 0x000fe80003800000 */
[----:B------:R0:W-:Y:S01]  /*4010*/  @!P5 STG.E.U8 desc[UR38][R6.64+0x28], R5 ;  /* 0x000028050600d986 */ /* 0x0001e2000c101126 */
[----:B------:R-:W-:Y:S05]  /*4020*/  @P1 BRA `(.L_x_137) ;  /* 0x00000000000c1947 */ /* 0x000fea0003800000 */
[----:B------:R-:W5:Y:S02]  /*4030*/  LDG.E.U8 R96, desc[UR38][R10.64+0x29] ;  /* 0x000029260a607981 */ /* 0x000f64000c1e1100 */
[----:B-----5:R-:W-:-:S05]  /*4040*/  PRMT R4, R96, 0x8880, RZ ;  /* 0x0000888060047816 */ /* 0x020fca00000000ff */
[----:B------:R-:W-:-:S07]  /*4050*/  IMAD R19, R4, R89, RZ ;  /* 0x0000005904137224 */ /* 0x000fce00078e02ff */
.L_x_137:
[----:B------:R-:W-:Y:S05]  /*4060*/  BSYNC B1 ;  /* 0x0000000000017941 */ /* 0x000fea0003800000 */
.L_x_136:
        /* <DEDUP_REMOVED lines=11> */
.L_x_139:
[----:B------:R-:W-:Y:S05]  /*4120*/  BSYNC B1 ;  /* 0x0000000000017941 */ /* 0x000fea0003800000 */
.L_x_138:
[----:B0-----:R-:W-:Y:S01]  /*4130*/  @!P4 IMAD R5, R46, R88, R19 ;  /* 0x000000582e05c224 */ /* 0x001fe200078e0213 */
[----:B------:R-:W-:Y:S04]  /*4140*/  BSSY B1, `(.L_x_140) ;  /* 0x0000006000017945 */ /* 0x000fe80003800000 */
[----:B------:R0:W-:Y:S01]  /*4150*/  @!P4 STG.E.U8 desc[UR38][R8.64+0x28], R5 ;  /* 0x000028050800c986 */ /* 0x0001e2000c101126 */
[----:B------:R-:W-:Y:S05]  /*4160*/  @P3 BRA `(.L_x_141) ;  /* 0x00000000000c3947 */ /* 0x000fea0003800000 */
[----:B------:R-:W5:Y:S02]  /*4170*/  LDG.E.U8 R96, desc[UR38][R12.64+0x29] ;  /* 0x000029260c607981 */ /* 0x000f64000c1e1100 */
[----:B-----5:R-:W-:-:S05]  /*4180*/  PRMT R4, R96, 0x8880, RZ ;  /* 0x0000888060047816 */ /* 0x020fca00000000ff */
[----:B------:R-:W-:-:S07]  /*4190*/  IMAD R19, R4, R89, RZ ;  /* 0x0000005904137224 */ /* 0x000fce00078e02ff */
.L_x_141:
[----:B------:R-:W-:Y:S05]  /*41a0*/  BSYNC B1 ;  /* 0x0000000000017941 */ /* 0x000fea0003800000 */
.L_x_140:
[----:B------:R-:W-:Y:S01]  /*41b0*/  @!P3 IMAD R47, R47, R88, R19 ;  /* 0x000000582f2fb224 */ /* 0x000fe200078e0213 */
[----:B------:R-:W-:Y:S04]  /*41c0*/  BSSY B1, `(.L_x_142) ;  /* 0x0000006000017945 */ /* 0x000fe80003800000 */
[----:B------:R0:W-:Y:S01]  /*41d0*/  @!P3 STG.E.U8 desc[UR38][R8.64+0x29], R47 ;  /* 0x0000292f0800b986 */ /* 0x0001e2000c101126 */
[----:B------:R-:W-:Y:S05]  /*41e0*/  @P5 BRA `(.L_x_143) ;  /* 0x00000000000c5947 */ /* 0x000fea0003800000 */
[----:B------:R-:W5:Y:S02]  /*41f0*/  LDG.E.U8 R96, desc[UR38][R10.64+0x30] ;  /* 0x000030260a607981 */ /* 0x000f64000c1e1100 */
[----:B-----5:R-:W-:-:S05]  /*4200*/  PRMT R4, R96, 0x8880, RZ ;  /* 0x0000888060047816 */ /* 0x020fca00000000ff */
[----:B------:R-:W-:-:S07]  /*4210*/  IMAD R19, R4, R89, RZ ;  /* 0x0000005904137224 */ /* 0x000fce00078e02ff */
.L_x_143:
[----:B------:R-:W-:Y:S05]  /*4220*/  BSYNC B1 ;  /* 0x0000000000017941 */ /* 0x000fea0003800000 */
.L_x_142:
[----:B0-----:R-:W-:Y:S01]  /*4230*/  @!P5 IMAD R5, R48, R88, R19 ;  /* 0x000000583005d224 */ /* 0x001fe200078e0213 */
[----:B------:R-:W-:Y:S04]  /*4240*/  BSSY B1, `(.L_x_144) ;  /* 0x0000006000017945 */ /* 0x000fe80003800000 */
[----:B------:R0:W-:Y:S01]  /*4250*/  @!P5 STG.E.U8 desc[UR38][R6.64+0x30], R5 ;  /* 0x000030050600d986 */ /* 0x0001e2000c101126 */
[----:B------:R-:W-:Y:S05]  /*4260*/  @P1 BRA `(.L_x_145) ;  /* 0x00000000000c1947 */ /* 0x000fea0003800000 */
[----:B------:R-:W5:Y:S02]  /*4270*/  LDG.E.U8 R96, desc[UR38][R10.64+0x31] ;  /* 0x000031260a607981 */ /* 0x000f64000c1e1100 */
[----:B-----5:R-:W-:-:S05]  /*4280*/  PRMT R4, R96, 0x8880, RZ ;  /* 0x0000888060047816 */ /* 0x020fca00000000ff */
[----:B------:R-:W-:-:S07]  /*4290*/  IMAD R19, R4, R89, RZ ;  /* 0x0000005904137224 */ /* 0x000fce00078e02ff */
.L_x_145:
[----:B------:R-:W-:Y:S05]  /*42a0*/  BSYNC B1 ;  /* 0x0000000000017941 */ /* 0x000fea0003800000 */
.L_x_144:
[----:B------:R-:W-:Y:S01]  /*42b0*/  ISETP.LT.OR P4, PT, R3, 0x31, !P0 ;  /* 0x000000310300780c */ /* 0x000fe20004781670 */
[----:B------:R-:W-:Y:S01]  /*42c0*/  @!P1 IMAD R49, R49, R88, R19 ;  /* 0x0000005831319224 */ /* 0x000fe200078e0213 */
[----:B------:R-:W-:Y:S01]  /*42d0*/  BSSY B1, `(.L_x_146) ;  /* 0x000000a000017945 */ /* 0x000fe20003800000 */
[C---:B------:R-:W-:Y:S02]  /*42e0*/  ISETP.LT.OR P3, PT, R3.reuse, 0x32, !P0 ;  /* 0x000000320300780c */ /* 0x040fe40004761670 */
[C---:B------:R-:W-:Y:S01]  /*42f0*/  ISETP.LT.OR P5, PT, R3.reuse, 0x39, !P0 ;  /* 0x000000390300780c */ /* 0x040fe200047a1670 */
[----:B------:R0:W-:Y:S01]  /*4300*/  @!P1 STG.E.U8 desc[UR38][R6.64+0x31], R49 ;  /* 0x0000313106009986 */ /* 0x0001e2000c101126 */
[C---:B------:R-:W-:Y:S02]  /*4310*/  ISETP.LT.OR P1, PT, R3.reuse, 0x39, !P2 ;  /* 0x000000390300780c */ /* 0x040fe40005721670 */
[----:B------:R-:W-:-:S04]  /*4320*/  ISETP.LT.OR P2, PT, R3, 0x3a, !P2 ;  /* 0x0000003a0300780c */ /* 0x000fc80005741670 */
[----:B------:R-:W-:Y:S09]  /*4330*/  @P4 BRA `(.L_x_147) ;  /* 0x00000000000c4947 */ /* 0x000ff20003800000 */
[----:B------:R-:W5:Y:S02]  /*4340*/  LDG.E.U8 R96, desc[UR38][R12.64+0x30] ;  /* 0x000030260c607981 */ /* 0x000f64000c1e1100 */
[----:B-----5:R-:W-:-:S05]  /*4350*/  PRMT R4, R96, 0x8880, RZ ;  /* 0x0000888060047816 */ /* 0x020fca00000000ff */
[----:B------:R-:W-:-:S07]  /*4360*/  IMAD R19, R4, R89, RZ ;  /* 0x0000005904137224 */ /* 0x000fce00078e02ff */
.L_x_147:
[----:B------:R-:W-:Y:S05]  /*4370*/  BSYNC B1 ;  /* 0x0000000000017941 */ /* 0x000fea0003800000 */
.L_x_146:
[----:B0-----:R-:W-:Y:S01]  /*4380*/  @!P4 IMAD R5, R50, R88, R19 ;  /* 0x000000583205c224 */ /* 0x001fe200078e0213 */
[----:B------:R-:W-:Y:S04]  /*4390*/  BSSY B1, `(.L_x_148) ;  /* 0x0000006000017945 */ /* 0x000fe80003800000 */
[----:B------:R0:W-:Y:S01]  /*43a0*/  @!P4 STG.E.U8 desc[UR38][R8.64+0x30], R5 ;  /* 0x000030050800c986 */ /* 0x0001e2000c101126 */
[----:B------:R-:W-:Y:S05]  /*43b0*/  @P3 BRA `(.L_x_149) ;  /* 0x00000000000c3947 */ /* 0x000fea0003800000 */
[----:B------:R-:W5:Y:S02]  /*43c0*/  LDG.E.U8 R96, desc[UR38][R12.64+0x31] ;  /* 0x000031260c607981 */ /* 0x000f64000c1e1100 */
[----:B-----5:R-:W-:-:S05]  /*43d0*/  PRMT R4, R96, 0x8880, RZ ;  /* 0x0000888060047816 */ /* 0x020fca00000000ff */
[----:B------:R-:W-:-:S07]  /*43e0*/  IMAD R19, R4, R89, RZ ;  /* 0x0000005904137224 */ /* 0x000fce00078e02ff */
.L_x_149:
[----:B------:R-:W-:Y:S05]  /*43f0*/  BSYNC B1 ;  /* 0x0000000000017941 */ /* 0x000fea0003800000 */
.L_x_148:
[----:B------:R-:W-:Y:S01]  /*4400*/  @!P3 IMAD R51, R51, R88, R19 ;  /* 0x000000583333b224 */ /* 0x000fe200078e0213 */
[----:B------:R-:W-:Y:S04]  /*4410*/  BSSY B1, `(.L_x_150) ;  /* 0x0000006000017945 */ /* 0x000fe80003800000 */
[----:B------:R0:W-:Y:S01]  /*4420*/  @!P3 STG.E.U8 desc[UR38][R8.64+0x31], R51 ;  /* 0x000031330800b986 */ /* 0x0001e2000c101126 */
[----:B------:R-:W-:Y:S05]  /*4430*/  @P1 BRA `(.L_x_151) ;  /* 0x00000000000c1947 */ /* 0x000fea0003800000 */
[----:B------:R-:W5:Y:S02]  /*4440*/  LDG.E.U8 R96, desc[UR38][R10.64+0x38] ;  /* 0x000038260a607981 */ /* 0x000f64000c1e1100 */
[----:B-----5:R-:W-:-:S05]  /*4450*/  PRMT R4, R96, 0x8880, RZ ;  /* 0x0000888060047816 */ /* 0x020fca00000000ff */
[----:B------:R-:W-:-:S07]  /*4460*/  IMAD R19, R4, R89, RZ ;  /* 0x0000005904137224 */ /* 0x000fce00078e02ff */
.L_x_151:
[----:B------:R-:W-:Y:S05]  /*4470*/  BSYNC B1 ;  /* 0x0000000000017941 */ /* 0x000fea0003800000 */
.L_x_150:
[----:B0-----:R-:W-:Y:S01]  /*4480*/  @!P1 IMAD R5, R52, R88, R19 ;  /* 0x0000005834059224 */ /* 0x001fe200078e0213 */
[----:B------:R-:W-:Y:S04]  /*4490*/  BSSY B1, `(.L_x_152) ;  /* 0x0000006000017945 */ /* 0x000fe80003800000 */
[----:B------:R0:W-:Y:S01]  /*44a0*/  @!P1 STG.E.U8 desc[UR38][R6.64+0x38], R5 ;  /* 0x0000380506009986 */ /* 0x0001e2000c101126 */
[----:B------:R-:W-:Y:S05]  /*44b0*/  @P2 BRA `(.L_x_153) ;  /* 0x00000000000c2947 */ /* 0x000fea0003800000 */
[----:B------:R-:W5:Y:S02]  /*44c0*/  LDG.E.U8 R96, desc[UR38][R10.64+0x39] ;  /* 0x000039260a607981 */ /* 0x000f64000c1e1100 */
[----:B-----5:R-:W-:-:S05]  /*44d0*/  PRMT R4, R96, 0x8880, RZ ;  /* 0x0000888060047816 */ /* 0x020fca00000000ff */
[----:B------:R-:W-:-:S07]  /*44e0*/  IMAD R19, R4, R89, RZ ;  /* 0x0000005904137224 */ /* 0x000fce00078e02ff */
.L_x_153:
[----:B------:R-:W-:Y:S05]  /*44f0*/  BSYNC B1 ;  /* 0x0000000000017941 */ /* 0x000fea0003800000 */
.L_x_152:
[----:B------:R-:W-:Y:S01]  /*4500*/  @!P2 IMAD R53, R53, R88, R19 ;  /* 0x000000583535a224 */ /* 0x000fe200078e0213 */
[----:B------:R-:W-:Y:S04]  /*4510*/  BSSY B1, `(.L_x_154) ;  /* 0x0000006000017945 */ /* 0x000fe80003800000 */
[----:B------:R0:W-:Y:S01]  /*4520*/  @!P2 STG.E.U8 desc[UR38][R6.64+0x39], R53 ;  /* 0x000039350600a986 */ /* 0x0001e2000c101126 */
[----:B------:R-:W-:Y:S05]  /*4530*/  @P5 BRA `(.L_x_155) ;  /* 0x00000000000c5947 */ /* 0x000fea0003800000 */
[----:B------:R-:W5:Y:S02]  /*4540*/  LDG.E.U8 R96, desc[UR38][R12.64+0x38] ;  /* 0x000038260c607981 */ /* 0x000f64000c1e1100 */
[----:B-----5:R-:W-:-:S05]  /*4550*/  PRMT R4, R96, 0x8880, RZ ;  /* 0x0000888060047816 */ /* 0x020fca00000000ff */
[----:B------:R-:W-:-:S07]  /*4560*/  IMAD R19, R4, R89, RZ ;  /* 0x0000005904137224 */ /* 0x000fce00078e02ff */
.L_x_155:
[----:B------:R-:W-:Y:S05]  /*4570*/  BSYNC B1 ;  /* 0x0000000000017941 */ /* 0x000fea0003800000 */
.L_x_154:
[----:B0-----:R-:W-:Y:S01]  /*4580*/  @!P5 IMAD R5, R54, R88, R19 ;  /* 0x000000583605d224 */ /* 0x001fe200078e0213 */
[----:B------:R-:W-:Y:S01]  /*4590*/  ISETP.LT.OR P0, PT, R3, 0x3a, !P0 ;  /* 0x0000003a0300780c */ /* 0x000fe20004701670 */
[----:B------:R-:W-:Y:S03]  /*45a0*/  BSSY B1, `(.L_x_156) ;  /* 0x0000006000017945 */ /* 0x000fe60003800000 */
[----:B------:R0:W-:Y:S09]  /*45b0*/  @!P5 STG.E.U8 desc[UR38][R8.64+0x38], R5 ;  /* 0x000038050800d986 */ /* 0x0001f2000c101126 */
[----:B------:R-:W-:Y:S05]  /*45c0*/  @P0 BRA `(.L_x_157) ;  /* 0x00000000000c0947 */ /* 0x000fea0003800000 */
[----:B------:R-:W5:Y:S02]  /*45d0*/  LDG.E.U8 R96, desc[UR38][R12.64+0x39] ;  /* 0x000039260c607981 */ /* 0x000f64000c1e1100 */
[----:B-----5:R-:W-:-:S05]  /*45e0*/  PRMT R4, R96, 0x8880, RZ ;  /* 0x0000888060047816 */ /* 0x020fca00000000ff */
[----:B------:R-:W-:-:S07]  /*45f0*/  IMAD R19, R4, R89, RZ ;  /* 0x0000005904137224 */ /* 0x000fce00078e02ff */
.L_x_157:
[----:B------:R-:W-:Y:S05]  /*4600*/  BSYNC B1 ;  /* 0x0000000000017941 */ /* 0x000fea0003800000 */
.L_x_156:
[----:B------:R-:W-:Y:S01]  /*4610*/  IMAD R19, R55, R88, R19 ;  /* 0x0000005837137224 */ /* 0x000fe200078e0213 */
[----:B------:R-:W-:Y:S06]  /*4620*/  @P0 BRA `(.L_x_158) ;  /* 0x0000000c00180947 */ /* 0x000fec0003800000 */
[----:B------:R0:W-:Y:S01]  /*4630*/  STG.E.U8 desc[UR38][R8.64+0x39], R19 ;  /* 0x0000391308007986 */ /* 0x0001e2000c101126 */
[----:B------:R-:W-:Y:S05]  /*4640*/  BRA `(.L_x_158) ;  /* 0x0000000c00107947 */ /* 0x000fea0003800000 */
.L_x_29:
[C---:B------:R-:W-:Y:S02]  /*4650*/  ISETP.GE.AND P2, PT, R97.reuse, 0x1, PT ;  /* 0x000000016100780c */ /* 0x040fe40003f46270 */
[----:B------:R-:W-:Y:S02]  /*4660*/  ISETP.GE.AND P1, PT, R97, 0x9, PT ;  /* 0x000000096100780c */ /* 0x000fe40003f26270 */
[C---:B------:R-:W-:Y:S02]  /*4670*/  ISETP.LT.OR P4, PT, R3.reuse, 0x1, !P2 ;  /* 0x000000010300780c */ /* 0x040fe40005781670 */
[C---:B------:R-:W-:Y:S02]  /*4680*/  ISETP.LT.OR P5, PT, R3.reuse, 0x2, !P2 ;  /* 0x000000020300780c */ /* 0x040fe400057a1670 */
[C---:B------:R-:W-:Y:S02]  /*4690*/  ISETP.LT.OR P0, PT, R3.reuse, 0x1, !P1 ;  /* 0x000000010300780c */ /* 0x040fe40004f01670 */
[----:B------:R-:W-:-:S07]  /*46a0*/  ISETP.LT.OR P3, PT, R3, 0x2, !P1 ;  /* 0x000000020300780c */ /* 0x000fce0004f61670 */
[-C--:B------:R-:W-:Y:S02]  /*46b0*/  @!P4 IMAD R11, R56, R88.reuse, RZ ;  /* 0x00000058380bc224 */ /* 0x080fe400078e02ff */
[-C--:B------:R-:W-:Y:S02]  /*46c0*/  @!P5 IMAD R57, R57, R88.reuse, RZ ;  /* 0x000000583939d224 */ /* 0x080fe400078e02ff */
[-C--:B------:R-:W-:Y:S01]  /*46d0*/  @!P0 IMAD R13, R58, R88.reuse, RZ ;  /* 0x000000583a0d8224 */ /* 0x080fe200078e02ff */
[----:B------:R0:W-:Y:S01]  /*46e0*/  @!P4 STG.E.U8 desc[UR38][R14.64], R11 ;  /* 0x0000000b0e00c986 */ /* 0x0001e2000c101126 */
[----:B------:R-:W-:Y:S01]  /*46f0*/  ISETP.LT.OR P4, PT, R3, 0x9, !P2 ;  /* 0x000000090300780c */ /* 0x000fe20005781670 */
[----:B------:R-:W-:Y:S02]  /*4700*/  @!P3 IMAD R59, R59, R88, RZ ;  /* 0x000000583b3bb224 */ /* 0x000fe400078e02ff */
[----:B------:R-:W-:Y:S01]  /*4710*/  @!P5 STG.E.U8 desc[UR38][R14.64+0x1], R57 ;  /* 0x000001390e00d986 */ /* 0x000fe2000c101126 */
[----:B------:R-:W-:-:S03]  /*4720*/  ISETP.LT.OR P5, PT, R3, 0xa, !P2 ;  /* 0x0000000a0300780c */ /* 0x000fc600057a1670 */
[----:B------:R1:W-:Y:S01]  /*4730*/  @!P0 STG.E.U8 desc[UR38][R4.64], R13 ;  /* 0x0000000d04008986 */ /* 0x0003e2000c101126 */
[----:B------:R-:W-:-:S03]  /*4740*/  ISETP.LT.OR P0, PT, R3, 0x9, !P1 ;  /* 0x000000090300780c */ /* 0x000fc60004f01670 */
[----:B------:R-:W-:Y:S01]  /*4750*/  @!P3 STG.E.U8 desc[UR38][R4.64+0x1], R59 ;  /* 0x0000013b0400b986 */ /* 0x000fe2000c101126 */
[----:B------:R-:W-:Y:S01]  /*4760*/  ISETP.LT.OR P3, PT, R3, 0xa, !P1 ;  /* 0x0000000a0300780c */ /* 0x000fe20004f61670 */
[----:B------:R-:W-:-:S04]  /*4770*/  @!P4 IMAD R19, R60, R88, RZ ;  /* 0x000000583c13c224 */ /* 0x000fc800078e02ff */
[-C--:B------:R-:W-:Y:S01]  /*4780*/  @!P5 IMAD R61, R61, R88.reuse, RZ ;  /* 0x000000583d3dd224 */ /* 0x080fe200078e02ff */
[----:B------:R2:W-:Y:S01]  /*4790*/  @!P4 STG.E.U8 desc[UR38][R14.64+0x8], R19 ;  /* 0x000008130e00c986 */ /* 0x0005e2000c101126 */
[C---:B------:R-:W-:Y:S02]  /*47a0*/  ISETP.LT.OR P4, PT, R3.reuse, 0x11, !P2 ;  /* 0x000000110300780c */ /* 0x040fe40005781670 */
[-C--:B0-----:R-:W-:Y:S01]  /*47b0*/  @!P0 IMAD R11, R62, R88.reuse, RZ ;  /* 0x000000583e0b8224 */ /* 0x081fe200078e02ff */
[----:B------:R-:W-:Y:S01]  /*47c0*/  @!P5 STG.E.U8 desc[UR38][R14.64+0x9], R61 ;  /* 0x0000093d0e00d986 */ /* 0x000fe2000c101126 */
[----:B------:R-:W-:Y:S02]  /*47d0*/  ISETP.LT.OR P5, PT, R3, 0x12, !P2 ;  /* 0x000000120300780c */ /* 0x000fe400057a1670 */
[----:B------:R-:W-:Y:S01]  /*47e0*/  @!P3 IMAD R63, R63, R88, RZ ;  /* 0x000000583f3fb224 */ /* 0x000fe200078e02ff */
[----:B------:R0:W-:Y:S01]  /*47f0*/  @!P0 STG.E.U8 desc[UR38][R4.64+0x8], R11 ;  /* 0x0000080b04008986 */ /* 0x0001e2000c101126 */
[----:B------:R-:W-:-:S03]  /*4800*/  ISETP.LT.OR P0, PT, R3, 0x11, !P1 ;  /* 0x000000110300780c */ /* 0x000fc60004f01670 */
[----:B------:R-:W-:Y:S01]  /*4810*/  @!P3 STG.E.U8 desc[UR38][R4.64+0x9], R63 ;  /* 0x0000093f0400b986 */ /* 0x000fe2000c101126 */
[----:B------:R-:W-:Y:S01]  /*4820*/  ISETP.LT.OR P3, PT, R3, 0x12, !P1 ;  /* 0x000000120300780c */ /* 0x000fe20004f61670 */
[----:B-1----:R-:W-:-:S04]  /*4830*/  @!P4 IMAD R13, R64, R88, RZ ;  /* 0x00000058400dc224 */ /* 0x002fc800078e02ff */
[-C--:B------:R-:W-:Y:S01]  /*4840*/  @!P5 IMAD R65, R65, R88.reuse, RZ ;  /* 0x000000584141d224 */ /* 0x080fe200078e02ff */
[----:B------:R1:W-:Y:S01]  /*4850*/  @!P4 STG.E.U8 desc[UR38][R14.64+0x10], R13 ;  /* 0x0000100d0e00c986 */ /* 0x0003e2000c101126 */
[C---:B------:R-:W-:Y:S02]  /*4860*/  ISETP.LT.OR P4, PT, R3.reuse, 0x19, !P2 ;  /* 0x000000190300780c */ /* 0x040fe40005781670 */
[-C--:B--2---:R-:W-:Y:S01]  /*4870*/  @!P0 IMAD R19, R66, R88.reuse, RZ ;  /* 0x0000005842138224 */ /* 0x084fe200078e02ff */
[----:B------:R-:W-:Y:S01]  /*4880*/  @!P5 STG.E.U8 desc[UR38][R14.64+0x11], R65 ;  /* 0x000011410e00d986 */ /* 0x000fe2000c101126 */
[----:B------:R-:W-:Y:S02]  /*4890*/  ISETP.LT.OR P5, PT, R3, 0x1a, !P2 ;  /* 0x0000001a0300780c */ /* 0x000fe400057a1670 */
[----:B------:R-:W-:Y:S01]  /*48a0*/  @!P3 IMAD R67, R67, R88, RZ ;  /* 0x000000584343b224 */ /* 0x000fe200078e02ff */
[----:B------:R2:W-:Y:S01]  /*48b0*/  @!P0 STG.E.U8 desc[UR38][R4.64+0x10], R19 ;  /* 0x0000101304008986 */ /* 0x0005e2000c101126 */
[----:B------:R-:W-:-:S03]  /*48c0*/  ISETP.LT.OR P0, PT, R3, 0x19, !P1 ;  /* 0x000000190300780c */ /* 0x000fc60004f01670 */
[----:B------:R-:W-:Y:S01]  /*48d0*/  @!P3 STG.E.U8 desc[UR38][R4.64+0x11], R67 ;  /* 0x000011430400b986 */ /* 0x000fe2000c101126 */
[----:B------:R-:W-:Y:S01]  /*48e0*/  ISETP.LT.OR P3, PT, R3, 0x1a, !P1 ;  /* 0x0000001a0300780c */ /* 0x000fe20004f61670 */
[----:B0-----:R-:W-:-:S04]  /*48f0*/  @!P4 IMAD R11, R68, R88, RZ ;  /* 0x00000058440bc224 */ /* 0x001fc800078e02ff */
[-C--:B------:R-:W-:Y:S01]  /*4900*/  @!P5 IMAD R69, R69, R88.reuse, RZ ;  /* 0x000000584545d224 */ /* 0x080fe200078e02ff */
[----:B------:R0:W-:Y:S01]  /*4910*/  @!P4 STG.E.U8 desc[UR38][R14.64+0x18], R11 ;  /* 0x0000180b0e00c986 */ /* 0x0001e2000c101126 */
[C---:B------:R-:W-:Y:S02]  /*4920*/  ISETP.LT.OR P4, PT, R3.reuse, 0x21, !P2 ;  /* 0x000000210300780c */ /* 0x040fe40005781670 */
[-C--:B-1----:R-:W-:Y:S01]  /*4930*/  @!P0 IMAD R13, R70, R88.reuse, RZ ;  /* 0x00000058460d8224 */ /* 0x082fe200078e02ff */
[----:B------:R-:W-:Y:S01]  /*4940*/  @!P5 STG.E.U8 desc[UR38][R14.64+0x19], R69 ;  /* 0x000019450e00d986 */ /* 0x000fe2000c101126 */
[----:B------:R-:W-:Y:S02]  /*4950*/  ISETP.LT.OR P5, PT, R3, 0x22, !P2 ;  /* 0x000000220300780c */ /* 0x000fe400057a1670 */
[----:B------:R-:W-:Y:S01]  /*4960*/  @!P3 IMAD R71, R71, R88, RZ ;  /* 0x000000584747b224 */ /* 0x000fe200078e02ff */
[----:B------:R1:W-:Y:S01]  /*4970*/  @!P0 STG.E.U8 desc[UR38][R4.64+0x18], R13 ;  /* 0x0000180d04008986 */ /* 0x0003e2000c101126 */
[----:B------:R-:W-:-:S03]  /*4980*/  ISETP.LT.OR P0, PT, R3, 0x21, !P1 ;  /* 0x000000210300780c */ /* 0x000fc60004f01670 */
[----:B------:R-:W-:Y:S01]  /*4990*/  @!P3 STG.E.U8 desc[UR38][R4.64+0x19], R71 ;  /* 0x000019470400b986 */ /* 0x000fe2000c101126 */
[----:B------:R-:W-:Y:S01]  /*49a0*/  ISETP.LT.OR P3, PT, R3, 0x22, !P1 ;  /* 0x000000220300780c */ /* 0x000fe20004f61670 */
[----:B--2---:R-:W-:-:S04]  /*49b0*/  @!P4 IMAD R19, R72, R88, RZ ;  /* 0x000000584813c224 */ /* 0x004fc800078e02ff */
        /* <DEDUP_REMOVED lines=32> */
[----:B------:R-:W-:-:S02]  /*4bc0*/  ISETP.GE.AND P0, PT, R97, 0x81, PT ;  /* 0x000000816100780c */ /* 0x000fc40003f06270 */
[C---:B------:R-:W-:Y:S01]  /*4bd0*/  ISETP.LT.OR P5, PT, R3.reuse, 0x39, !P1 ;  /* 0x000000390300780c */ /* 0x040fe20004fa1670 */
[----:B------:R-:W-:Y:S01]  /*4be0*/  @!P3 STG.E.U8 desc[UR38][R4.64+0x31], R83 ;  /* 0x000031530400b986 */ /* 0x000fe2000c101126 */
[C---:B------:R-:W-:Y:S01]  /*4bf0*/  ISETP.LT.OR P1, PT, R3.reuse, 0x3a, !P1 ;  /* 0x0000003a0300780c */ /* 0x040fe20004f21670 */
[----:B--2---:R-:W-:Y:S01]  /*4c00*/  @!P4 IMAD R19, R84, R88, RZ ;  /* 0x000000585413c224 */ /* 0x004fe200078e02ff */
[----:B------:R-:W-:-:S03]  /*4c10*/  ISETP.LT.OR P3, PT, R3, 0x1, !P0 ;  /* 0x000000010300780c */ /* 0x000fc60004761670 */
[----:B------:R-:W-:Y:S01]  /*4c20*/  @!P2 IMAD R85, R85, R88, RZ ;  /* 0x000000585555a224 */ /* 0x000fe200078e02ff */
[----:B------:R-:W-:Y:S01]  /*4c30*/  @!P4 STG.E.U8 desc[UR38][R14.64+0x38], R19 ;  /* 0x000038130e00c986 */ /* 0x000fe2000c101126 */
[----:B------:R-:W-:-:S03]  /*4c40*/  ISETP.LT.OR P4, PT, R3, 0x2, !P0 ;  /* 0x000000020300780c */ /* 0x000fc60004781670 */
[----:B------:R-:W-:Y:S01]  /*4c50*/  @!P2 STG.E.U8 desc[UR38][R14.64+0x39], R85 ;  /* 0x000039550e00a986 */ /* 0x000fe2000c101126 */
[-C--:B0-----:R-:W-:Y:S01]  /*4c60*/  @!P5 IMAD R11, R86, R88.reuse, RZ ;  /* 0x00000058560bd224 */ /* 0x081fe200078e02ff */
[----:B------:R-:W-:Y:S01]  /*4c70*/  ISETP.GE.AND P2, PT, R97, 0x89, PT ;  /* 0x000000896100780c */ /* 0x000fe20003f46270 */
[-C--:B------:R-:W-:Y:S02]  /*4c80*/  @!P1 IMAD R87, R87, R88.reuse, RZ ;  /* 0x0000005857579224 */ /* 0x080fe400078e02ff */
[----:B-1----:R-:W-:Y:S01]  /*4c90*/  @!P3 IMAD R13, R24, R88, RZ ;  /* 0x00000058180db224 */ /* 0x002fe200078e02ff */
[----:B------:R0:W-:Y:S01]  /*4ca0*/  @!P5 STG.E.U8 desc[UR38][R4.64+0x38], R11 ;  /* 0x0000380b0400d986 */ /* 0x0001e2000c101126 */
[----:B------:R-:W-:-:S03]  /*4cb0*/  ISETP.LT.OR P5, PT, R3, 0x1, !P2 ;  /* 0x000000010300780c */ /* 0x000fc600057a1670 */
[----:B------:R-:W-:Y:S01]  /*4cc0*/  @!P4 IMAD R25, R25, R88, RZ ;  /* 0x000000581919c224 */ /* 0x000fe200078e02ff */
[----:B------:R1:W-:Y:S01]  /*4cd0*/  @!P1 STG.E.U8 desc[UR38][R4.64+0x39], R87 ;  /* 0x0000395704009986 */ /* 0x0003e2000c101126 */
[----:B------:R-:W-:-:S03]  /*4ce0*/  ISETP.LT.OR P1, PT, R3, 0x2, !P2 ;  /* 0x000000020300780c */ /* 0x000fc60005721670 */
[----:B------:R-:W-:Y:S01]  /*4cf0*/  @!P3 STG.E.U8 desc[UR38][R6.64], R13 ;  /* 0x0000000d0600b986 */ /* 0x000fe2000c101126 */
[----:B------:R-:W-:-:S03]  /*4d00*/  ISETP.LT.OR P3, PT, R3, 0x9, !P0 ;  /* 0x000000090300780c */ /* 0x000fc60004761670 */
[----:B------:R-:W-:Y:S01]  /*4d10*/  @!P4 STG.E.U8 desc[UR38][R6.64+0x1], R25 ;  /* 0x000001190600c986 */ /* 0x000fe2000c101126 */
[----:B------:R-:W-:Y:S01]  /*4d20*/  ISETP.LT.OR P4, PT, R3, 0xa, !P0 ;  /* 0x0000000a0300780c */ /* 0x000fe20004781670 */
[----:B0-----:R-:W-:-:S04]  /*4d30*/  @!P5 IMAD R11, R26, R88, RZ ;  /* 0x000000581a0bd224 */ /* 0x001fc800078e02ff */
[-C--:B------:R-:W-:Y:S01]  /*4d40*/  @!P1 IMAD R27, R27, R88.reuse, RZ ;  /* 0x000000581b1b9224 */ /* 0x080fe200078e02ff */
[----:B------:R0:W-:Y:S01]  /*4d50*/  @!P5 STG.E.U8 desc[UR38][R8.64], R11 ;  /* 0x0000000b0800d986 */ /* 0x0001e2000c101126 */
[C---:B------:R-:W-:Y:S02]  /*4d60*/  ISETP.LT.OR P5, PT, R3.reuse, 0x9, !P2 ;  /* 0x000000090300780c */ /* 0x040fe400057a1670 */
[-C--:B------:R-:W-:Y:S01]  /*4d70*/  @!P3 IMAD R15, R28, R88.reuse, RZ ;  /* 0x000000581c0fb224 */ /* 0x080fe200078e02ff */
[----:B------:R-:W-:Y:S01]  /*4d80*/  @!P1 STG.E.U8 desc[UR38][R8.64+0x1], R27 ;  /* 0x0000011b08009986 */ /* 0x000fe2000c101126 */
[----:B------:R-:W-:Y:S02]  /*4d90*/  ISETP.LT.OR P1, PT, R3, 0xa, !P2 ;  /* 0x0000000a0300780c */ /* 0x000fe40005721670 */
[----:B------:R-:W-:Y:S01]  /*4da0*/  @!P4 IMAD R29, R29, R88, RZ ;  /* 0x000000581d1dc224 */ /* 0x000fe200078e02ff */
[----:B------:R-:W-:Y:S01]  /*4db0*/  @!P3 STG.E.U8 desc[UR38][R6.64+0x8], R15 ;  /* 0x0000080f0600b986 */ /* 0x000fe2000c101126 */
[----:B------:R-:W-:-:S03]  /*4dc0*/  ISETP.LT.OR P3, PT, R3, 0x11, !P0 ;  /* 0x000000110300780c */ /* 0x000fc60004761670 */
[----:B------:R-:W-:Y:S01]  /*4dd0*/  @!P4 STG.E.U8 desc[UR38][R6.64+0x9], R29 ;  /* 0x0000091d0600c986 */ /* 0x000fe2000c101126 */
[----:B------:R-:W-:Y:S01]  /*4de0*/  ISETP.LT.OR P4, PT, R3, 0x12, !P0 ;  /* 0x000000120300780c */ /* 0x000fe20004781670 */
[----:B-1----:R-:W-:-:S04]  /*4df0*/  @!P5 IMAD R5, R30, R88, RZ ;  /* 0x000000581e05d224 */ /* 0x002fc800078e02ff */
[-C--:B------:R-:W-:Y:S01]  /*4e00*/  @!P1 IMAD R31, R31, R88.reuse, RZ ;  /* 0x000000581f1f9224 */ /* 0x080fe200078e02ff */
[----:B------:R1:W-:Y:S01]  /*4e10*/  @!P5 STG.E.U8 desc[UR38][R8.64+0x8], R5 ;  /* 0x000008050800d986 */ /* 0x0003e2000c101126 */
[C---:B------:R-:W-:Y:S02]  /*4e20*/  ISETP.LT.OR P5, PT, R3.reuse, 0x11, !P2 ;  /* 0x000000110300780c */ /* 0x040fe400057a1670 */
[-C--:B0-----:R-:W-:Y:S01]  /*4e30*/  @!P3 IMAD R11, R32, R88.reuse, RZ ;  /* 0x00000058200bb224 */ /* 0x081fe200078e02ff */
        /* <DEDUP_REMOVED lines=11> */
[-C--:B------:R-:W-:Y:S01]  /*4ef0*/  @!P3 IMAD R13, R36, R88.reuse, RZ ;  /* 0x00000058240db224 */ /* 0x080fe200078e02ff */
        /* <DEDUP_REMOVED lines=32> */
[----:B------:R-:W-:-:S04]  /*5100*/  @!P1 IMAD R11, R46, R88, RZ ;  /* 0x000000582e0b9224 */ /* 0x000fc800078e02ff */
[-C--:B------:R-:W-:Y:S01]  /*5110*/  @!P3 IMAD R47, R47, R88.reuse, RZ ;  /* 0x000000582f2fb224 */ /* 0x080fe200078e02ff */
[----:B------:R1:W-:Y:S01]  /*5120*/  @!P1 STG.E.U8 desc[UR38][R8.64+0x28], R11 ;  /* 0x0000280b08009986 */ /* 0x0003e2000c101126 */
[----:B------:R-:W-:Y:S02]  /*5130*/  ISETP.LT.OR P1, PT, R3, 0x31, !P2 ;  /* 0x000000310300780c */ /* 0x000fe40005721670 */
[----:B------:R-:W-:Y:S01]  /*5140*/  @!P4 IMAD R49, R49, R88, RZ ;  /* 0x000000583131c224 */ /* 0x000fe200078e02ff */
[----:B------:R2:W-:Y:S01]  /*5150*/  @!P3 STG.E.U8 desc[UR38][R8.64+0x29], R47 ;  /* 0x0000292f0800b986 */ /* 0x0005e2000c101126 */
[C---:B------:R-:W-:Y:S02]  /*5160*/  ISETP.LT.OR P3, PT, R3.reuse, 0x39, !P0 ;  /* 0x000000390300780c */ /* 0x040fe40004761670 */
[C---:B------:R-:W-:Y:S01]  /*5170*/  ISETP.LT.OR P0, PT, R3.reuse, 0x3a, !P0 ;  /* 0x0000003a0300780c */ /* 0x040fe20004701670 */
[----:B------:R2:W-:Y:S01]  /*5180*/  @!P4 STG.E.U8 desc[UR38][R6.64+0x31], R49 ;  /* 0x000031310600c986 */ /* 0x0005e2000c101126 */
[----:B------:R-:W-:-:S03]  /*5190*/  ISETP.LT.OR P4, PT, R3, 0x32, !P2 ;  /* 0x000000320300780c */ /* 0x000fc60005781670 */
[----:B------:R2:W-:Y:S01]  /*51a0*/  @!P5 STG.E.U8 desc[UR38][R6.64+0x30], R13 ;  /* 0x0000300d0600d986 */ /* 0x0005e2000c101126 */
[C---:B------:R-:W-:Y:S02]  /*51b0*/  ISETP.LT.OR P5, PT, R3.reuse, 0x39, !P2 ;  /* 0x000000390300780c */ /* 0x040fe400057a1670 */
[----:B------:R-:W-:Y:S01]  /*51c0*/  ISETP.LT.OR P2, PT, R3, 0x3a, !P2 ;  /* 0x0000003a0300780c */ /* 0x000fe20005741670 */
[-C--:B------:R-:W-:Y:S02]  /*51d0*/  @!P1 IMAD R3, R50, R88.reuse, RZ ;  /* 0x0000005832039224 */ /* 0x080fe400078e02ff */
[-C--:B0-----:R-:W-:Y:S02]  /*51e0*/  @!P3 IMAD R5, R52, R88.reuse, RZ ;  /* 0x000000583405b224 */ /* 0x081fe400078e02ff */
[-C--:B------:R-:W-:Y:S01]  /*51f0*/  @!P0 IMAD R53, R53, R88.reuse, RZ ;  /* 0x0000005835358224 */ /* 0x080fe200078e02ff */
[----:B------:R2:W-:Y:S01]  /*5200*/  @!P1 STG.E.U8 desc[UR38][R8.64+0x30], R3 ;  /* 0x0000300308009986 */ /* 0x0005e2000c101126 */
[----:B------:R-:W-:-:S04]  /*5210*/  @!P4 IMAD R51, R51, R88, RZ ;  /* 0x000000583333c224 */ /* 0x000fc800078e02ff */
[-C--:B-1----:R-:W-:Y:S01]  /*5220*/  @!P5 IMAD R11, R54, R88.reuse, RZ ;  /* 0x00000058360bd224 */ /* 0x082fe200078e02ff */
[----:B------:R2:W-:Y:S01]  /*5230*/  @!P4 STG.E.U8 desc[UR38][R8.64+0x31], R51 ;  /* 0x000031330800c986 */ /* 0x0005e2000c101126 */
[----:B------:R-:W-:-:S03]  /*5240*/  @!P2 IMAD R55, R55, R88, RZ ;  /* 0x000000583737a224 */ /* 0x000fc600078e02ff */
[----:B------:R2:W-:Y:S04]  /*5250*/  @!P3 STG.E.U8 desc[UR38][R6.64+0x38], R5 ;  /* 0x000038050600b986 */ /* 0x0005e8000c101126 */
[----:B------:R2:W-:Y:S04]  /*5260*/  @!P0 STG.E.U8 desc[UR38][R6.64+0x39], R53 ;  /* 0x0000393506008986 */ /* 0x0005e8000c101126 */
[----:B------:R2:W-:Y:S04]  /*5270*/  @!P5 STG.E.U8 desc[UR38][R8.64+0x38], R11 ;  /* 0x0000380b0800d986 */ /* 0x0005e8000c101126 */
[----:B------:R2:W-:Y:S02]  /*5280*/  @!P2 STG.E.U8 desc[UR38][R8.64+0x39], R55 ;  /* 0x000039370800a986 */ /* 0x0005e4000c101126 */
.L_x_158:
[----:B------:R-:W-:Y:S05]  /*5290*/  BSYNC B0 ;  /* 0x0000000000007941 */ /* 0x000fea0003800000 */
.L_x_28:
[----:B------:R-:W-:Y:S01]  /*52a0*/  IADD3 R16, P0, R16, UR36, RZ ;  /* 0x0000002410107c10 */ /* 0x000fe2000ff1e0ff */
[----:B------:R-:W-:Y:S01]  /*52b0*/  ULDC.64 UR4, c[0x0][0x650] ;  /* 0x0001940000047ab9 */ /* 0x000fe20000000a00 */
[----:B--2---:R-:W-:Y:S01]  /*52c0*/  PRMT R3, RZ, 0x7610, R3 ;  /* 0x00007610ff037816 */ /* 0x004fe20000000003 */
[----:B------:R-:W-:Y:S01]  /*52d0*/  IMAD.MOV.U32 R98, RZ, RZ, -0x1 ;  /* 0xffffffffff627424 */ /* 0x000fe200078e00ff */
[----:B------:R-:W-:Y:S01]  /*52e0*/  IADD3.X R17, R17, UR42, RZ, P0, !PT ;  /* 0x0000002a11117c10 */ /* 0x000fe200087fe4ff */
[----:B0-----:R-:W-:Y:S01]  /*52f0*/  IMAD.MOV.U32 R19, RZ, RZ, -0x1 ;  /* 0xffffffffff137424 */ /* 0x001fe200078e00ff */
[----:B------:R-:W-:-:S04]  /*5300*/  ISETP.GE.U32.AND P0, PT, R16, UR4, PT ;  /* 0x0000000410007c0c */ /* 0x000fc8000bf06070 */
[----:B------:R-:W-:-:S13]  /*5310*/  ISETP.GE.U32.AND.EX P0, PT, R17, UR5, PT, P0 ;  /* 0x0000000511007c0c */ /* 0x000fda000bf06100 */
[----:B------:R-:W-:Y:S05]  /*5320*/  @P0 BRA `(.L_x_159) ;  /* 0x0000000400500947 */ /* 0x000fea0003800000 */
[----:B------:R-:W0:Y:S01]  /*5330*/  LDC.64 R10, c[0x0][0x628] ;  /* 0x00018a00ff0a7b82 */ /* 0x000e220000000a00 */
[----:B------:R-:W2:Y:S01]  /*5340*/  S2R R12, SR_CTAID.X ;  /* 0x00000000000c7919 */ /* 0x000ea20000002500 */
[----:B----4-:R-:W-:Y:S02]  /*5350*/  IMAD.MOV.U32 R8, RZ, RZ, R16 ;  /* 0x000000ffff087224 */ /* 0x010fe400078e0010 */
[----:B------:R-:W-:Y:S01]  /*5360*/  IMAD.MOV.U32 R9, RZ, RZ, R17 ;  /* 0x000000ffff097224 */ /* 0x000fe200078e0011 */
[----:B------:R-:W4:Y:S03]  /*5370*/  S2R R20, SR_CTAID.Y ;  /* 0x0000000000147919 */ /* 0x000f260000002600 */
[----:B------:R-:W1:Y:S08]  /*5380*/  LDC R0, c[0x0][0x630] ;  /* 0x00018c00ff007b82 */ /* 0x000e700000000800 */
[----:B------:R-:W1:Y:S01]  /*5390*/  LDC.64 R14, c[0x0][0x620] ;  /* 0x00018800ff0e7b82 */ /* 0x000e620000000a00 */
[----:B0-----:R-:W-:-:S04]  /*53a0*/  ISETP.NE.U32.AND P0, PT, R10, RZ, PT ;  /* 0x000000ff0a00720c */ /* 0x001fc80003f05070 */
[----:B------:R-:W-:-:S13]  /*53b0*/  ISETP.NE.AND.EX P0, PT, R11, RZ, PT, P0 ;  /* 0x000000ff0b00720c */ /* 0x000fda0003f05300 */
[----:B-12-4-:R-:W-:Y:S05]  /*53c0*/  @!P0 BRA `(.L_x_160) ;  /* 0x0000000000288947 */ /* 0x016fea0003800000 */
[----:B------:R-:W0:Y:S02]  /*53d0*/  LDC R3, c[0x0][0x634] ;  /* 0x00018d00ff037b82 */ /* 0x000e240000000800 */
[----:B0-----:R-:W-:-:S05]  /*53e0*/  IADD3 R3, P0, R16, R3, RZ ;  /* 0x0000000310037210 */ /* 0x001fca0007f1e0ff */
[----:B------:R-:W-:-:S04]  /*53f0*/  IMAD.X R13, RZ, RZ, R17, P0 ;  /* 0x000000ffff0d7224 */ /* 0x000fc800000e0611 */
[----:B------:R-:W-:-:S04]  /*5400*/  IMAD.WIDE.U32 R4, R13, R10, RZ ;  /* 0x0000000a0d047225 */ /* 0x000fc800078e00ff */
[----:B---3--:R-:W-:-:S04]  /*5410*/  IMAD.WIDE.U32 R6, P0, R3, R11, R4 ;  /* 0x0000000b03067225 */ /* 0x008fc80007800004 */
[----:B------:R-:W-:-:S04]  /*5420*/  IMAD.WIDE.U32 R4, R3, R10, RZ ;  /* 0x0000000a03047225 */ /* 0x000fc800078e00ff */
[----:B------:R-:W-:Y:S01]  /*5430*/  IMAD.X R9, RZ, RZ, RZ, P0 ;  /* 0x000000ffff097224 */ /* 0x000fe200000e06ff */
[----:B------:R-:W-:Y:S01]  /*5440*/  IADD3 RZ, P0, R5, R6, RZ ;  /* 0x0000000605ff7210 */ /* 0x000fe20007f1e0ff */
[----:B------:R-:W-:-:S04]  /*5450*/  IMAD.MOV.U32 R8, RZ, RZ, R7 ;  /* 0x000000ffff087224 */ /* 0x000fc800078e0007 */
[----:B------:R-:W-:-:S08]  /*5460*/  IMAD.WIDE.U32.X R8, R13, R11, R8, P0 ;  /* 0x0000000b0d087225 */ /* 0x000fd000000e0408 */
.L_x_160:
[-CC-:B------:R-:W-:Y:S01]  /*5470*/  SHF.R.U64 R19, R8, R0.reuse, R9.reuse ;  /* 0x0000000008137219 */ /* 0x180fe20000001209 */
[----:B------:R-:W0:Y:S01]  /*5480*/  LDC.64 R26, c[0x0][0x640] ;  /* 0x00019000ff1a7b82 */ /* 0x000e220000000a00 */
[----:B------:R-:W-:Y:S01]  /*5490*/  SHF.R.U32.HI R0, RZ, R0, R9 ;  /* 0x00000000ff007219 */ /* 0x000fe20000011609 */
[----:B------:R-:W-:Y:S01]  /*54a0*/  ULDC UR4, c[0x0][0x150] ;  /* 0x0000540000047ab9 */ /* 0x000fe20000000800 */
[----:B------:R-:W-:Y:S02]  /*54b0*/  IADD3 R3, P0, RZ, -R19, RZ ;  /* 0x80000013ff037210 */ /* 0x000fe40007f1e0ff */
[----:B---3--:R-:W-:-:S03]  /*54c0*/  I2FP.F32.U32 R7, R12 ;  /* 0x0000000c00077245 */ /* 0x008fc60000201000 */
[----:B------:R-:W1:Y:S01]  /*54d0*/  LDC R6, c[0x0][0x618] ;  /* 0x00018600ff067b82 */ /* 0x000e620000000800 */
[----:B------:R-:W-:Y:S02]  /*54e0*/  IMAD.X R5, RZ, RZ, ~R0, P0 ;  /* 0x000000ffff057224 */ /* 0x000fe400000e0e00 */
[----:B------:R-:W-:Y:S01]  /*54f0*/  FMUL R7, R7, UR4 ;  /* 0x0000000407077c20 */ /* 0x000fe20008400000 */
[----:B------:R-:W-:Y:S01]  /*5500*/  ULDC UR4, c[0x0][0x154] ;  /* 0x0000550000047ab9 */ /* 0x000fe20000000800 */
[-C--:B------:R-:W-:Y:S02]  /*5510*/  IMAD R0, R5, R14.reuse, RZ ;  /* 0x0000000e05007224 */ /* 0x080fe400078e02ff */
[C---:B------:R-:W-:Y:S01]  /*5520*/  IMAD.WIDE.U32 R4, R3.reuse, R14, R16 ;  /* 0x0000000e03047225 */ /* 0x040fe200078e0010 */
[----:B------:R-:W2:Y:S01]  /*5530*/  LDC R8, c[0x0][0x608] ;  /* 0x00018200ff087b82 */ /* 0x000ea20000000800 */
[----:B------:R-:W3:Y:S02]  /*5540*/  F2I.U32.TRUNC.NTZ R7, R7 ;  /* 0x0000000700077305 */ /* 0x000ee4000020f000 */
[----:B------:R-:W-:Y:S01]  /*5550*/  IMAD R3, R3, R15, R0 ;  /* 0x0000000f03037224 */ /* 0x000fe200078e0200 */
[----:B------:R-:W-:-:S03]  /*5560*/  I2FP.F32.U32 R0, R20 ;  /* 0x0000001400007245 */ /* 0x000fc60000201000 */
[----:B------:R-:W-:Y:S01]  /*5570*/  IMAD.IADD R3, R5, 0x1, R3 ;  /* 0x0000000105037824 */ /* 0x000fe200078e0203 */
[----:B------:R-:W4:Y:S01]  /*5580*/  LDC R11, c[0x0][0x658] ;  /* 0x00019600ff0b7b82 */ /* 0x000f220000000800 */
[----:B0-----:R-:W-:-:S04]  /*5590*/  ISETP.NE.U32.AND P0, PT, R26, RZ, PT ;  /* 0x000000ff1a00720c */ /* 0x001fc80003f05070 */
[----:B------:R-:W-:-:S03]  /*55a0*/  ISETP.NE.AND.EX P0, PT, R27, RZ, PT, P0 ;  /* 0x000000ff1b00720c */ /* 0x000fc60003f05300 */
[----:B------:R-:W0:Y:S01]  /*55b0*/  LDC R9, c[0x0][0x144] ;  /* 0x00005100ff097b82 */ /* 0x000e220000000800 */
[-C--:B-1----:R-:W-:Y:S01]  /*55c0*/  SHF.R.U64 R10, R4, R6.reuse, R3 ;  /* 0x00000006040a7219 */ /* 0x082fe20000001203 */
[----:B---3--:R-:W-:Y:S01]  /*55d0*/  IMAD.MOV R7, RZ, RZ, -R7 ;  /* 0x000000ffff077224 */ /* 0x008fe200078e0a07 */
[----:B------:R-:W-:Y:S01]  /*55e0*/  SHF.R.U32.HI R3, RZ, R6, R3 ;  /* 0x00000006ff037219 */ /* 0x000fe20000011603 */
[----:B------:R-:W-:-:S04]  /*55f0*/  FMUL R6, R0, UR4 ;  /* 0x0000000400067c20 */ /* 0x000fc80008400000 */
[----:B------:R-:W1:Y:S01]  /*5600*/  LDC R21, c[0x0][0x148] ;  /* 0x00005200ff157b82 */ /* 0x000e620000000800 */
[----:B------:R3:W0:Y:S01]  /*5610*/  F2I.U32.TRUNC.NTZ R14, R6 ;  /* 0x00000006000e7305 */ /* 0x000622000020f000 */
[-CC-:B--2---:R-:W-:Y:S02]  /*5620*/  SHF.R.U64 R13, R10, R8.reuse, R3.reuse ;  /* 0x000000080a0d7219 */ /* 0x184fe40000001203 */
[----:B------:R-:W-:-:S04]  /*5630*/  SHF.R.U32.HI R0, RZ, R8, R3 ;  /* 0x00000008ff007219 */ /* 0x000fc80000011603 */
[----:B------:R-:W2:Y:S01]  /*5640*/  LDC R24, c[0x0][0x600] ;  /* 0x00018000ff187b82 */ /* 0x000ea20000000800 */
[-CC-:B----4-:R-:W-:Y:S02]  /*5650*/  SHF.R.U64 R15, R13, R11.reuse, R0.reuse ;  /* 0x0000000b0d0f7219 */ /* 0x190fe40000001200 */
[----:B------:R-:W-:-:S03]  /*5660*/  SHF.R.U32.HI R5, RZ, R11, R0 ;  /* 0x0000000bff057219 */ /* 0x000fc60000011600 */
[----:B------:R-:W-:Y:S02]  /*5670*/  IMAD.MOV.U32 R4, RZ, RZ, R15 ;  /* 0x000000ffff047224 */ /* 0x000fe400078e000f */
[----:B------:R-:W4:Y:S01]  /*5680*/  LDC R28, c[0x0][0x648] ;  /* 0x00019200ff1c7b82 */ /* 0x000f220000000800 */
[----:B0-----:R-:W-:-:S07]  /*5690*/  IMAD R25, R9, R7, R12 ;  /* 0x0000000709197224 */ /* 0x001fce00078e020c */
[----:B------:R-:W0:Y:S08]  /*56a0*/  LDC R29, c[0x0][0x638] ;  /* 0x00018e00ff1d7b82 */ /* 0x000e300000000800 */
[----:B------:R-:W0:Y:S01]  /*56b0*/  LDC R30, c[0x0][0x610] ;  /* 0x00018400ff1e7b82 */ /* 0x000e220000000800 */
[----:B-123--:R-:W-:Y:S05]  /*56c0*/  @!P0 BRA `(.L_x_161) ;  /* 0x0000000000288947 */ /* 0x00efea0003800000 */
        /* <DEDUP_REMOVED lines=10> */
.L_x_161:
[----:B------:R-:W-:Y:S01]  /*5770*/  ISETP.NE.AND P0, PT, R2, 0x1, PT ;  /* 0x000000010200780c */ /* 0x000fe20003f05270 */
[----:B------:R-:W-:Y:S01]  /*5780*/  IMAD.MOV R14, RZ, RZ, -R14 ;  /* 0x000000ffff0e7224 */ /* 0x000fe200078e0a0e */
[----:B----4-:R-:W-:Y:S01]  /*5790*/  SHF.R.U64 R3, R4, R28, R5 ;  /* 0x0000001c04037219 */ /* 0x010fe20000001205 */
[----:B------:R-:W-:Y:S01]  /*57a0*/  VIADD R5, R24, 0xffffffff ;  /* 0xffffffff18057836 */ /* 0x000fe20000000000 */
[----:B------:R-:W-:-:S03]  /*57b0*/  LOP3.LUT R0, R13, R94, RZ, 0xc0, !PT ;  /* 0x0000005e0d007212 */ /* 0x000fc600078ec0ff */
[----:B------:R-:W-:Y:S01]  /*57c0*/  IMAD.MOV R4, RZ, RZ, -R3 ;  /* 0x000000ffff047224 */ /* 0x000fe200078e0a03 */
[----:B------:R-:W-:Y:S01]  /*57d0*/  LOP3.LUT R10, R10, R5, RZ, 0xc0, !PT ;  /* 0x000000050a0a7212 */ /* 0x000fe200078ec0ff */
[----:B------:R-:W-:Y:S02]  /*57e0*/  IMAD R0, R91, R3, R0 ;  /* 0x000000035b007224 */ /* 0x000fe400078e0200 */
[----:B0-----:R-:W-:Y:S02]  /*57f0*/  IMAD R3, R4, R29, R15 ;  /* 0x0000001d04037224 */ /* 0x001fe400078e020f */
[----:B------:R-:W-:Y:S02]  /*5800*/  @P0 IMAD R25, R21, R14, R20 ;  /* 0x0000000e15190224 */ /* 0x000fe400078e0214 */
[----:B------:R-:W-:Y:S02]  /*5810*/  IMAD R5, R3, R24, R10 ;  /* 0x0000001803057224 */ /* 0x000fe400078e020a */
[----:B------:R-:W-:-:S02]  /*5820*/  IMAD R0, R0, R30, R25 ;  /* 0x0000001e00007224 */ /* 0x000fc400078e0219 */
[----:B------:R-:W-:-:S03]  /*5830*/  IMAD.MOV.U32 R4, RZ, RZ, 0x1 ;  /* 0x00000001ff047424 */ /* 0x000fc600078e00ff */
[----:B------:R-:W-:Y:S02]  /*5840*/  SEL R98, R5, R0, !P0 ;  /* 0x0000000005627207 */ /* 0x000fe40004000000 */
[----:B------:R-:W-:Y:S02]  /*5850*/  PRMT R3, R4, 0x7610, R3 ;  /* 0x0000761004037816 */ /* 0x000fe40000000003 */
[----:B------:R-:W-:-:S07]  /*5860*/  SEL R0, R0, R5, !P0 ;  /* 0x0000000500007207 */ /* 0x000fce0004000000 */
.L_x_159:
[----:B------:R-:W-:Y:S01]  /*5870*/  LOP3.LUT P0, RZ, R3, 0xff, RZ, 0xc0, !PT ;  /* 0x000000ff03ff7812 */ /* 0x000fe2000780c0ff */
[----:B------:R-:W-:-:S12]  /*5880*/  IMAD.MOV.U32 R97, RZ, RZ, R0 ;  /* 0x000000ffff617224 */ /* 0x000fd800078e0000 */
[----:B------:R-:W-:Y:S05]  /*5890*/  @P0 BRA `(.L_x_162) ;  /* 0xffffffb8004c0947 */ /* 0x000fea000383ffff */
[----:B------:R-:W-:Y:S05]  /*58a0*/  EXIT ;  /* 0x000000000000794d */ /* 0x000fea0003800000 */
.L_x_3:
        /* <DEDUP_REMOVED lines=26> */
.L_x_164:
[--C-:B------:R-:W-:Y:S01]  /*5a50*/  SHF.R.U64 R14, R12, R20, R13.reuse ;  /* 0x000000140c0e7219 */ /* 0x100fe2000000120d */
[----:B------:R-:W0:Y:S01]  /*5a60*/  LDC R24, c[0x0][0x618] ;  /* 0x00018600ff187b82 */ /* 0x000e220000000800 */
[----:B------:R-:W-:Y:S01]  /*5a70*/  I2FP.F32.U32 R8, R6 ;  /* 0x0000000600087245 */ /* 0x000fe20000201000 */
[----:B------:R-:W-:Y:S01]  /*5a80*/  ULDC UR4, c[0x0][0x150] ;  /* 0x0000540000047ab9 */ /* 0x000fe20000000800 */
[----:B------:R-:W-:Y:S02]  /*5a90*/  SHF.R.U32.HI R7, RZ, R20, R13 ;  /* 0x00000014ff077219 */ /* 0x000fe4000001160d */
[----:B------:R-:W-:Y:S01]  /*5aa0*/  IADD3 R11, P0, RZ, -R14, RZ ;  /* 0x8000000eff0b7210 */ /* 0x000fe20007f1e0ff */
[----:B------:R-:W-:Y:S01]  /*5ab0*/  FMUL R13, R8, UR4 ;  /* 0x00000004080d7c20 */ /* 0x000fe20008400000 */
[----:B------:R-:W-:Y:S01]  /*5ac0*/  ULDC UR4, c[0x0][0x154] ;  /* 0x0000550000047ab9 */ /* 0x000fe20000000800 */
[----:B------:R-:W1:Y:S02]  /*5ad0*/  LDC.64 R26, c[0x0][0x640] ;  /* 0x00019000ff1a7b82 */ /* 0x000e640000000a00 */
[----:B------:R-:W-:-:S02]  /*5ae0*/  IMAD.X R7, RZ, RZ, ~R7, P0 ;  /* 0x000000ffff077224 */ /* 0x000fc400000e0e07 */
[----:B------:R-:W2:Y:S01]  /*5af0*/  F2I.U32.TRUNC.NTZ R13, R13 ;  /* 0x0000000d000d7305 */ /* 0x000ea2000020f000 */
[----:B------:R-:W-:-:S03]  /*5b00*/  IMAD.WIDE.U32 R8, R11, R22, R16 ;  /* 0x000000160b087225 */ /* 0x000fc600078e0010 */
[----:B------:R-:W3:Y:S01]  /*5b10*/  LDC R15, c[0x0][0x144] ;  /* 0x00005100ff0f7b82 */ /* 0x000ee20000000800 */
[----:B------:R-:W-:-:S04]  /*5b20*/  IMAD R10, R7, R22, RZ ;  /* 0x00000016070a7224 */ /* 0x000fc800078e02ff */
[----:B------:R-:W-:Y:S02]  /*5b30*/  IMAD R7, R11, R23, R10 ;  /* 0x000000170b077224 */ /* 0x000fe400078e020a */
[----:B------:R-:W-:Y:S01]  /*5b40*/  IMAD.MOV.U32 R10, RZ, RZ, -0x1 ;  /* 0xffffffffff0a7424 */ /* 0x000fe200078e00ff */
[----:B------:R-:W4:Y:S01]  /*5b50*/  LDC R20, c[0x0][0x608] ;  /* 0x00018200ff147b82 */ /* 0x000f220000000800 */
[----:B------:R-:W-:Y:S01]  /*5b60*/  IMAD.IADD R7, R9, 0x1, R7 ;  /* 0x0000000109077824 */ /* 0x000fe200078e0207 */
[----:B------:R-:W-:-:S04]  /*5b70*/  I2FP.F32.U32 R9, R5 ;  /* 0x0000000500097245 */ /* 0x000fc80000201000 */
[-C--:B0-----:R-:W-:Y:S01]  /*5b80*/  SHF.R.U64 R12, R8, R24.reuse, R7 ;  /* 0x00000018080c7219 */ /* 0x081fe20000001207 */
[----:B--2---:R-:W-:Y:S01]  /*5b90*/  IMAD.MOV R8, RZ, RZ, -R13 ;  /* 0x000000ffff087224 */ /* 0x004fe200078e0a0d */
[----:B------:R-:W0:Y:S01]  /*5ba0*/  LDC R11, c[0x0][0x658] ;  /* 0x00019600ff0b7b82 */ /* 0x000e220000000800 */
[----:B-1----:R-:W-:Y:S01]  /*5bb0*/  ISETP.NE.U32.AND P0, PT, R26, RZ, PT ;  /* 0x000000ff1a00720c */ /* 0x002fe20003f05070 */
[----:B------:R-:W-:Y:S01]  /*5bc0*/  FMUL R9, R9, UR4 ;  /* 0x0000000409097c20 */ /* 0x000fe20008400000 */
[----:B------:R-:W-:Y:S02]  /*5bd0*/  SHF.R.U32.HI R7, RZ, R24, R7 ;  /* 0x00000018ff077219 */ /* 0x000fe40000011607 */
[----:B------:R-:W-:-:S03]  /*5be0*/  ISETP.NE.AND.EX P0, PT, R27, RZ, PT, P0 ;  /* 0x000000ff1b00720c */ /* 0x000fc60003f05300 */
[----:B------:R-:W1:Y:S01]  /*5bf0*/  LDC R22, c[0x0][0x148] ;  /* 0x00005200ff167b82 */ /* 0x000e620000000800 */
[----:B---3--:R-:W-:Y:S02]  /*5c00*/  IMAD R23, R15, R8, R6 ;  /* 0x000000080f177224 */ /* 0x008fe400078e0206 */
[----:B------:R-:W-:-:S05]  /*5c10*/  IMAD.MOV.U32 R8, RZ, RZ, 0x1 ;  /* 0x00000001ff087424 */ /* 0x000fca00078e00ff */
[----:B------:R-:W2:Y:S01]  /*5c20*/  LDC R21, c[0x0][0x600] ;  /* 0x00018000ff157b82 */ /* 0x000ea20000000800 */
[-CC-:B----4-:R-:W-:Y:S02]  /*5c30*/  SHF.R.U64 R15, R12, R20.reuse, R7.reuse ;  /* 0x000000140c0f7219 */ /* 0x190fe40000001207 */
[----:B------:R-:W-:Y:S02]  /*5c40*/  SHF.R.U32.HI R6, RZ, R20, R7 ;  /* 0x00000014ff067219 */ /* 0x000fe40000011607 */
[----:B------:R3:W4:Y:S03]  /*5c50*/  F2I.U32.TRUNC.NTZ R20, R9 ;  /* 0x0000000900147305 */ /* 0x000726000020f000 */
[----:B------:R-:W1:Y:S01]  /*5c60*/  LDC R25, c[0x0][0x648] ;  /* 0x00019200ff197b82 */ /* 0x000e620000000800 */
[-C--:B0-----:R-:W-:Y:S02]  /*5c70*/  SHF.R.U64 R19, R15, R11.reuse, R6 ;  /* 0x0000000b0f137219 */ /* 0x081fe40000001206 */
[----:B------:R-:W-:-:S02]  /*5c80*/  SHF.L.U32 R10, R10, R11, RZ ;  /* 0x0000000b0a0a7219 */ /* 0x000fc400000006ff */
[-C--:B------:R-:W-:Y:S01]  /*5c90*/  SHF.R.U32.HI R7, RZ, R11.reuse, R6 ;  /* 0x0000000bff077219 */ /* 0x080fe20000011606 */
[----:B------:R-:W-:Y:S01]  /*5ca0*/  IMAD.MOV.U32 R6, RZ, RZ, R19 ;  /* 0x000000ffff067224 */ /* 0x000fe200078e0013 */
[----:B------:R-:W-:Y:S01]  /*5cb0*/  SHF.L.U32 R24, R8, R11, RZ ;  /* 0x0000000b08187219 */ /* 0x000fe200000006ff */
[----:B------:R-:W0:Y:S01]  /*5cc0*/  LDC R28, c[0x0][0x638] ;  /* 0x00018e00ff1c7b82 */ /* 0x000e220000000800 */
[----:B------:R-:W-:-:S07]  /*5cd0*/  LOP3.LUT R30, RZ, R10, RZ, 0x33, !PT ;  /* 0x0000000aff1e7212 */ /* 0x000fce00078e33ff */
[----:B------:R-:W0:Y:S01]  /*5ce0*/  LDC R29, c[0x0][0x610] ;  /* 0x00018400ff1d7b82 */ /* 0x000e220000000800 */
[----:B---34-:R-:W-:Y:S05]  /*5cf0*/  @!P0 BRA `(.L_x_165) ;  /* 0x0000000000288947 */ /* 0x018fea0003800000 */
[----:B------:R-:W3:Y:S02]  /*5d00*/  LDC R6, c[0x0][0x64c] ;  /* 0x00019300ff067b82 */ /* 0x000ee40000000800 */
[----:B---3--:R-:W-:-:S05]  /*5d10*/  IADD3 R11, P0, R19, R6, RZ ;  /* 0x00000006130b7210 */ /* 0x008fca0007f1e0ff */
        /* <DEDUP_REMOVED lines=8> */
.L_x_165:
[----:B------:R-:W-:Y:S01]  /*5da0*/  ISETP.NE.AND P0, PT, R2, 0x1, PT ;  /* 0x000000010200780c */ /* 0x000fe20003f05270 */
[----:B--2---:R-:W-:Y:S01]  /*5db0*/  VIADD R9, R21, 0xffffffff ;  /* 0xffffffff15097836 */ /* 0x004fe20000000000 */
[----:B-1----:R-:W-:Y:S01]  /*5dc0*/  SHF.R.U64 R7, R6, R25, R7 ;  /* 0x0000001906077219 */ /* 0x002fe20000001207 */
[----:B------:R-:W-:Y:S01]  /*5dd0*/  IMAD.MOV R20, RZ, RZ, -R20 ;  /* 0x000000ffff147224 */ /* 0x000fe200078e0a14 */
[----:B------:R-:W-:Y:S02]  /*5de0*/  LOP3.LUT R6, R15, R30, RZ, 0xc0, !PT ;  /* 0x0000001e0f067212 */ /* 0x000fe400078ec0ff */
[----:B------:R-:W-:Y:S01]  /*5df0*/  LOP3.LUT R12, R12, R9, RZ, 0xc0, !PT ;  /* 0x000000090c0c7212 */ /* 0x000fe200078ec0ff */
[----:B------:R-:W-:Y:S02]  /*5e00*/  IMAD.MOV R8, RZ, RZ, -R7 ;  /* 0x000000ffff087224 */ /* 0x000fe400078e0a07 */
[----:B------:R-:W-:Y:S02]  /*5e10*/  IMAD R6, R24, R7, R6 ;  /* 0x0000000718067224 */ /* 0x000fe400078e0206 */
[----:B------:R-:W-:-:S02]  /*5e20*/  IMAD.MOV.U32 R9, RZ, RZ, 0x1 ;  /* 0x00000001ff097424 */ /* 0x000fc400078e00ff */
[----:B------:R-:W-:Y:S02]  /*5e30*/  @P0 IMAD R23, R22, R20, R5 ;  /* 0x0000001416170224 */ /* 0x000fe400078e0205 */
[----:B0-----:R-:W-:Y:S02]  /*5e40*/  IMAD R5, R8, R28, R19 ;  /* 0x0000001c08057224 */ /* 0x001fe400078e0213 */
[----:B------:R-:W-:Y:S02]  /*5e50*/  IMAD R19, R6, R29, R23 ;  /* 0x0000001d06137224 */ /* 0x000fe400078e0217 */
[----:B------:R-:W-:Y:S02]  /*5e60*/  IMAD R6, R5, R21, R12 ;  /* 0x0000001505067224 */ /* 0x000fe400078e020c */
[----:B------:R-:W-:-:S03]  /*5e70*/  IMAD.MOV.U32 R8, RZ, RZ, R14 ;  /* 0x000000ffff087224 */ /* 0x000fc600078e000e */
[----:B------:R-:W-:Y:S02]  /*5e80*/  SEL R20, R6, R19, !P0 ;  /* 0x0000001306147207 */ /* 0x000fe40004000000 */
[----:B------:R-:W-:-:S07]  /*5e90*/  SEL R19, R19, R6, !P0 ;  /* 0x0000000613137207 */ /* 0x000fce0004000000 */
.L_x_163:
[----:B------:R-:W-:-:S08]  /*5ea0*/  NOP ;  /* 0x0000000000007918 */ /* 0x000fd00000000000 */
[----:B------:R-:W0:-:S00]  /*5eb0*/  USETMAXREG.DEALLOC.CTAPOOL 0x28 ;  /* 0x00000028000079c8 */ /* 0x000e0000080e0500 */
[----:B0-----:R-:W-:-:S13]  /*5ec0*/  ISETP.NE.AND P0, PT, R0, RZ, PT ;  /* 0x000000ff0000720c */ /* 0x001fda0003f05270 */
[----:B------:R-:W-:Y:S05]  /*5ed0*/  @P0 EXIT ;  /* 0x000000000000094d */ /* 0x000fea0003800000 */
[----:B------:R-:W-:Y:S01]  /*5ee0*/  LOP3.LUT P0, RZ, R9, 0xff, RZ, 0xc0, !PT ;  /* 0x000000ff09ff7812 */ /* 0x000fe2000780c0ff */
[----:B------:R-:W-:Y:S02]  /*5ef0*/  IMAD.MOV.U32 R0, RZ, RZ, 0x1 ;  /* 0x00000001ff007424 */ /* 0x000fe400078e00ff */
[----:B------:R-:W-:-:S10]  /*5f00*/  IMAD.MOV.U32 R12, RZ, RZ, RZ ;  /* 0x000000ffff0c7224 */ /* 0x000fd400078e00ff */
[----:B------:R-:W-:Y:S05]  /*5f10*/  @!P0 BRA `(.L_x_166) ;  /* 0x0000000c001c8947 */ /* 0x000fea0003800000 */
[----:B------:R-:W0:Y:S01]  /*5f20*/  LDC R0, c[0x0][0x28c] ;  /* 0x0000a300ff007b82 */ /* 0x000e220000000800 */
[----:B------:R-:W-:Y:S01]  /*5f30*/  LOP3.LUT P0, RZ, R3, 0x1f, RZ, 0xc0, !PT ;  /* 0x0000001f03ff7812 */ /* 0x000fe2000780c0ff */
[----:B------:R-:W-:Y:S01]  /*5f40*/  ULDC UR5, c[0x0][0x658] ;  /* 0x0001960000057ab9 */ /* 0x000fe20000000800 */
[----:B------:R-:W-:Y:S01]  /*5f50*/  UMOV UR6, 0xffffffff ;  /* 0xffffffff00067882 */ /* 0x000fe20000000000 */
[----:B------:R-:W-:Y:S01]  /*5f60*/  BSSY B0, `(.L_x_166) ;  /* 0x00000c2000007945 */ /* 0x000fe20003800000 */
[----:B------:R-:W-:Y:S01]  /*5f70*/  USHF.L.U32 UR6, UR6, UR5, URZ ;  /* 0x0000000506067299 */ /* 0x000fe2000800063f */
[C---:B------:R-:W-:Y:S01]  /*5f80*/  ISETP.NE.AND P2, PT, R4.reuse, RZ, PT ;  /* 0x000000ff0400720c */ /* 0x040fe20003f45270 */
[----:B------:R-:W-:Y:S01]  /*5f90*/  IMAD.MOV.U32 R13, RZ, RZ, 0x1 ;  /* 0x00000001ff0d7424 */ /* 0x000fe200078e00ff */
[----:B------:R-:W-:Y:S01]  /*5fa0*/  ISETP.NE.OR P0, PT, R4, RZ, !P0 ;  /* 0x000000ff0400720c */ /* 0x000fe20004705670 */
[----:B------:R-:W-:Y:S01]  /*5fb0*/  IMAD.MOV.U32 R12, RZ, RZ, RZ ;  /* 0x000000ffff0c7224 */ /* 0x000fe200078e00ff */
[----:B------:R-:W-:Y:S01]  /*5fc0*/  LOP3.LUT R11, R18, 0x2, RZ, 0xfc, !PT ;  /* 0x00000002120b7812 */ /* 0x000fe200078efcff */
[----:B------:R-:W-:Y:S01]  /*5fd0*/  ULDC UR4, c[0x0][0x600] ;  /* 0x0001800000047ab9 */ /* 0x000fe20000000800 */
[----:B------:R-:W-:Y:S01]  /*5fe0*/  UMOV UR7, 0x1 ;  /* 0x0000000100077882 */ /* 0x000fe20000000000 */
[----:B------:R-:W-:-:S02]  /*5ff0*/  UIADD3 UR15, UR4, -0x1, URZ ;  /* 0xffffffff040f7890 */ /* 0x000fc4000fffe03f */
[----:B------:R-:W-:Y:S02]  /*6000*/  USHF.L.U32 UR17, UR7, UR5, URZ ;  /* 0x0000000507117299 */ /* 0x000fe4000800063f */
[----:B------:R-:W-:Y:S01]  /*6010*/  ULOP3.LUT UR16, URZ, UR6, URZ, 0x33, !UPT ;  /* 0x000000063f107292 */ /* 0x000fe2000f8e333f */
[----:B------:R-:W-:Y:S01]  /*6020*/  ULDC.64 UR20, c[0x0][0x198] ;  /* 0x0000660000147ab9 */ /* 0x000fe20000000a00 */
[----:B0-----:R-:W-:-:S05]  /*6030*/  VIADD R0, R0, 0x3f ;  /* 0x0000003f00007836 */ /* 0x001fca0000000000 */
[----:B------:R-:W-:-:S04]  /*6040*/  SHF.R.S32.HI R3, RZ, 0x1f, R0 ;  /* 0x0000001fff037819 */ /* 0x000fc80000011400 */
[----:B------:R-:W-:Y:S01]  /*6050*/  LEA.HI R3, R3, R0, RZ, 0x6 ;  /* 0x0000000003037211 */ /* 0x000fe200078f30ff */
[----:B------:R-:W-:-:S03]  /*6060*/  IMAD.MOV.U32 R0, RZ, RZ, 0x1 ;  /* 0x00000001ff007424 */ /* 0x000fc600078e00ff */
[----:B------:R-:W-:-:S05]  /*6070*/  SHF.R.S32.HI R3, RZ, 0x6, R3 ;  /* 0x00000006ff037819 */ /* 0x000fca0000011403 */
[----:B------:R-:W-:-:S07]  /*6080*/  VIADD R10, R3, 0x1 ;  /* 0x00000001030a7836 */ /* 0x000fce0000000000 */
.L_x_178:
[----:B------:R-:W-:-:S03]  /*6090*/  UMOV UR4, 0xffffffff ;  /* 0xffffffff00047882 */ /* 0x000fc60000000000 */
[----:B------:R-:W-:Y:S05]  /*60a0*/  BRA.DIV UR4, `(.L_x_167) ;  /* 0x00000012040c7947 */ /* 0x000fea000b800000 */
[----:B------:R-:W-:-:S13]  /*60b0*/  ELECT P6, URZ, PT ;  /* 0x00000000003f782f */ /* 0x000fda00038c0000 */
.L_x_192:
[----:B------:R-:W0:Y:S01]  /*60c0*/  LDC R4, c[0x0][0x28c] ;  /* 0x0000a300ff047b82 */ /* 0x000e220000000800 */
[----:B------:R-:W-:Y:S01]  /*60d0*/  BSSY B1, `(.L_x_168) ;  /* 0x0000037000017945 */ /* 0x000fe20003800000 */
[----:B0-----:R-:W-:-:S13]  /*60e0*/  ISETP.LT.OR P6, PT, R4, 0x1, !P6 ;  /* 0x000000010400780c */ /* 0x001fda00077c1670 */
[----:B------:R-:W-:Y:S05]  /*60f0*/  @P6 BRA `(.L_x_169) ;  /* 0x0000000000d06947 */ /* 0x000fea0003800000 */
[----:B------:R-:W-:Y:S02]  /*6100*/  IMAD.SHL.U32 R20, R20, 0x40, RZ ;  /* 0x0000004014147824 */ /* 0x000fe400078e00ff */
[----:B------:R-:W-:Y:S02]  /*6110*/  IMAD.SHL.U32 R19, R19, 0x100, RZ ;  /* 0x0000010013137824 */ /* 0x000fe400078e00ff */
[----:B------:R-:W-:Y:S02]  /*6120*/  IMAD.MOV.U32 R21, RZ, RZ, RZ ;  /* 0x000000ffff157224 */ /* 0x000fe400078e00ff */
[----:B------:R-:W-:Y:S02]  /*6130*/  IMAD.MOV.U32 R4, RZ, RZ, R10 ;  /* 0x000000ffff047224 */ /* 0x000fe400078e000a */
[----:B------:R-:W-:Y:S02]  /*6140*/  IMAD.MOV.U32 R5, RZ, RZ, R0 ;  /* 0x000000ffff057224 */ /* 0x000fe400078e0000 */
[----:B------:R-:W-:-:S07]  /*6150*/  IMAD.MOV.U32 R6, RZ, RZ, R12 ;  /* 0x000000ffff067224 */ /* 0x000fce00078e000c */
.L_x_173:
[----:B------:R-:W0:Y:S01]  /*6160*/  S2R R14, SR_CgaCtaId ;  /* 0x00000000000e7919 */ /* 0x000e220000008800 */
[----:B------:R-:W-:Y:S01]  /*6170*/  MOV R7, 0x400 ;  /* 0x0000040000077802 */ /* 0x000fe20000000f00 */
[----:B------:R-:W1:Y:S03]  /*6180*/  @!P2 LDC R9, c[0x0][0x500] ;  /* 0x00014000ff09ab82 */ /* 0x000e660000000800 */
[----:B0-----:R-:W-:Y:S02]  /*6190*/  LEA R15, R14, R7, 0x18 ;  /* 0x000000070e0f7211 */ /* 0x001fe400078ec0ff */
[----:B------:R-:W-:-:S03]  /*61a0*/  SHF.L.U32 R7, R5, 0x1f, RZ ;  /* 0x0000001f05077819 */ /* 0x000fc600000006ff */
[----:B------:R-:W-:-:S04]  /*61b0*/  IMAD R14, R6, 0x8, R15 ;  /* 0x00000008060e7824 */ /* 0x000fc800078e020f */
[----:B------:R-:W0:Y:S02]  /*61c0*/  SYNCS.PHASECHK.TRANS64.TRYWAIT P1, [R14+URZ+0x38], R7 ;  /* 0x000038070e0075a7 */ /* 0x000e24000802017f */
[----:B01----:R-:W-:Y:S05]  /*61d0*/  @!P1 BRA `(.L_x_170) ;  /* 0x0000000c00e09947 */ /* 0x003fea0003800000 */
.L_x_193:
[----:B0-----:R-:W-:Y:S01]  /*61e0*/  PRMT R7, R11, 0x9910, RZ ;  /* 0x000099100b077816 */ /* 0x001fe200000000ff */
[----:B------:R0:W-:Y:S03]  /*61f0*/  @!P2 SYNCS.ARRIVE.TRANS64 RZ, [R14+URZ], R9 ;  /* 0x000000090effa9a7 */ /* 0x0001e6000800003f */
[----:B------:R-:W-:-:S13]  /*6200*/  ISETP.NE.AND P1, PT, R7, 0x2, PT ;  /* 0x000000020700780c */ /* 0x000fda0003f25270 */
[----:B0-----:R-:W-:Y:S05]  /*6210*/  @P1 BRA `(.L_x_171) ;  /* 0x0000000000041947 */ /* 0x001fea0003800000 */
[----:B------:R-:W-:Y:S01]  /*6220*/  BPT.TRAP 0x1 ;  /* 0x000000040000795c */ /* 0x000fe20000300000 */
.L_x_171:
[----:B------:R-:W-:Y:S05]  /*6230*/  @P0 BRA `(.L_x_172) ;  /* 0x0000000000040947 */ /* 0x000fea0003800000 */
[----:B------:R-:W-:Y:S01]  /*6240*/  BPT.TRAP 0x1 ;  /* 0x000000040000795c */ /* 0x000fe20000300000 */
.L_x_172:
[--C-:B------:R-:W-:Y:S01]  /*6250*/  IMAD R7, R6, 0x4000, R15.reuse ;  /* 0x0000400006077824 */ /* 0x100fe200078e020f */
[----:B------:R-:W-:Y:S01]  /*6260*/  R2UR UR9, R14 ;  /* 0x000000000e0972ca */ /* 0x000fe200000e0000 */
[----:B------:R-:W-:Y:S01]  /*6270*/  IMAD R15, R6, 0x1000, R15 ;  /* 0x00001000060f7824 */ /* 0x000fe200078e020f */
[----:B------:R-:W-:Y:S01]  /*6280*/  UIADD3 UR4, UP0, UR20, 0xf0, URZ ;  /* 0x000000f014047890 */ /* 0x000fe2000ff1e03f */
[----:B------:R-:W-:Y:S01]  /*6290*/  VIADD R4, R4, 0xffffffff ;  /* 0xffffffff04047836 */ /* 0x000fe20000000000 */
[----:B------:R-:W-:Y:S01]  /*62a0*/  R2UR UR5, R7 ;  /* 0x00000000070572ca */ /* 0x000fe200000e0000 */
[----:B------:R-:W-:Y:S01]  /*62b0*/  UIADD3 UR22, UP1, UR20, 0x1f0, URZ ;  /* 0x000001f014167890 */ /* 0x000fe2000ff3e03f */
[----:B------:R-:W-:Y:S01]  /*62c0*/  R2UR UR8, R15 ;  /* 0x000000000f0872ca */ /* 0x000fe200000e0000 */
[----:B------:R-:W-:Y:S01]  /*62d0*/  VIADD R6, R6, 0x1 ;  /* 0x0000000106067836 */ /* 0x000fe20000000000 */
[----:B------:R-:W-:Y:S01]  /*62e0*/  R2UR UR11, R19 ;  /* 0x00000000130b72ca */ /* 0x000fe200000e0000 */
[----:B------:R-:W-:Y:S01]  /*62f0*/  UIADD3.X UR23, URZ, UR21, URZ, UP1, !UPT ;  /* 0x000000153f177290 */ /* 0x000fe20008ffe43f */
[C---:B------:R-:W-:Y:S01]  /*6300*/  R2UR UR10, R21.reuse ;  /* 0x00000000150a72ca */ /* 0x040fe200000e0000 */
[----:B------:R-:W-:Y:S01]  /*6310*/  UMOV UR6, 0x0 ;  /* 0x0000000000067882 */ /* 0x000fe20000000000 */
[----:B------:R-:W-:Y:S01]  /*6320*/  R2UR UR12, R8 ;  /* 0x00000000080c72ca */ /* 0x000fe200000e0000 */
[----:B------:R-:W-:Y:S01]  /*6330*/  UMOV UR7, 0x10000000 ;  /* 0x1000000000077882 */ /* 0x000fe20000000000 */
[----:B------:R-:W-:Y:S01]  /*6340*/  R2UR UR18, R20 ;  /* 0x00000000141272ca */ /* 0x000fe200000e0000 */
[----:B------:R-:W-:Y:S01]  /*6350*/  VIADD R21, R21, 0x40 ;  /* 0x0000004015157836 */ /* 0x000fe20000000000 */
[----:B------:R-:W-:Y:S01]  /*6360*/  ISETP.GT.AND P3, PT, R4, 0x1, PT ;  /* 0x000000010400780c */ /* 0x000fe20003f64270 */
[----:B------:R-:W-:Y:S01]  /*6370*/  UIADD3 UR13, UR5, 0x180, URZ ;  /* 0x00000180050d7890 */ /* 0x000fe2000fffe03f */
[----:B------:R-:W-:Y:S01]  /*6380*/  ISETP.NE.AND P1, PT, R6, 0x7, PT ;  /* 0x000000070600780c */ /* 0x000fe20003f25270 */
[----:B------:R-:W-:-:S02]  /*6390*/  UIADD3.X UR5, URZ, UR21, URZ, UP0, !UPT ;  /* 0x000000153f057290 */ /* 0x000fc400087fe43f */
[----:B------:R-:W-:Y:S01]  /*63a0*/  UIADD3 UR14, UR8, 0x1c180, URZ ;  /* 0x0001c180080e7890 */ /* 0x000fe2000fffe03f */
[----:B------:R-:W-:Y:S02]  /*63b0*/  SEL R14, RZ, 0x1, P1 ;  /* 0x00000001ff0e7807 */ /* 0x000fe40000800000 */
[----:B------:R-:W-:Y:S01]  /*63c0*/  UMOV UR8, UR13 ;  /* 0x0000000d00087c82 */ /* 0x000fe20008000000 */
[----:B------:R-:W-:Y:S02]  /*63d0*/  SEL R6, R6, RZ, P1 ;  /* 0x000000ff06067207 */ /* 0x000fe40000800000 */
[----:B------:R-:W-:Y:S01]  /*63e0*/  LOP3.LUT R5, R5, R14, RZ, 0x3c, !PT ;  /* 0x0000000e05057212 */ /* 0x000fe200078e3cff */
[----:B------:R0:W-:Y:S02]  /*63f0*/  UTMALDG.3D [UR8], [UR4], desc[UR6] ;  /* 0x00000608040075b4 */ /* 0x0001e40008011000 */
[----:B0-----:R-:W-:Y:S01]  /*6400*/  UMOV UR8, UR14 ;  /* 0x0000000e00087c82 */ /* 0x001fe20008000000 */
[----:B------:R-:W-:-:S02]  /*6410*/  UMOV UR11, UR18 ;  /* 0x00000012000b7c82 */ /* 0x000fc40008000000 */
[----:B------:R0:W-:Y:S02]  /*6420*/  UTMALDG.3D [UR8], [UR22], desc[UR6] ;  /* 0x00000608160075b4 */ /* 0x0001e40008011000 */
[----:B0-----:R-:W-:Y:S05]  /*6430*/  @P3 BRA `(.L_x_173) ;  /* 0xfffffffc00483947 */ /* 0x001fea000383ffff */
.L_x_169:
[----:B------:R-:W-:Y:S05]  /*6440*/  BSYNC B1 ;  /* 0x0000000000017941 */ /* 0x000fea0003800000 */
.L_x_168:
[----:B------:R-:W-:Y:S01]  /*6450*/  LOP3.LUT P4, RZ, R13, 0xff, RZ, 0xc0, !PT ;  /* 0x000000ff0dff7812 */ /* 0x000fe2000788c0ff */
[C---:B------:R-:W-:Y:S01]  /*6460*/  IMAD.IADD R12, R3.reuse, 0x1, R12 ;  /* 0x00000001030c7824 */ /* 0x040fe200078e020c */
[----:B------:R-:W-:Y:S01]  /*6470*/  ULDC.64 UR4, c[0x0][0x650] ;  /* 0x0001940000047ab9 */ /* 0x000fe20000000a00 */
[C---:B------:R-:W-:Y:S01]  /*6480*/  ISETP.GE.U32.AND P3, PT, R3.reuse, 0x7, PT ;  /* 0x000000070300780c */ /* 0x040fe20003f66070 */
[----:B------:R-:W-:Y:S01]  /*6490*/  BSSY B1, `(.L_x_174) ;  /* 0x000006c000017945 */ /* 0x000fe20003800000 */
[C---:B------:R-:W-:Y:S01]  /*64a0*/  IMAD.WIDE.U32 R4, R12.reuse, 0x24924925, RZ ;  /* 0x249249250c047825 */ /* 0x040fe200078e00ff */
[C---:B------:R-:W-:Y:S02]  /*64b0*/  ISETP.GT.U32.AND P1, PT, R12.reuse, 0x6, PT ;  /* 0x000000060c00780c */ /* 0x040fe40003f24070 */
[----:B------:R-:W-:Y:S01]  /*64c0*/  PRMT R13, RZ, 0x7610, R13 ;  /* 0x00007610ff0d7816 */ /* 0x000fe2000000000d */
[----:B------:R-:W-:Y:S01]  /*64d0*/  IMAD.IADD R4, R12, 0x1, -R5 ;  /* 0x000000010c047824 */ /* 0x000fe200078e0a05 */
[----:B------:R-:W-:Y:S01]  /*64e0*/  ISETP.LT.U32.AND P1, PT, R3, 0x7, P1 ;  /* 0x000000070300780c */ /* 0x000fe20000f21070 */
[----:B------:R-:W-:-:S02]  /*64f0*/  IMAD.MOV.U32 R19, RZ, RZ, -0x1 ;  /* 0xffffffffff137424 */ /* 0x000fc400078e00ff */
[----:B------:R-:W0:Y:S01]  /*6500*/  @P4 S2R R7, SR_CgaCtaId ;  /* 0x0000000000074919 */ /* 0x000e220000008800 */
[----:B------:R-:W-:Y:S01]  /*6510*/  @P4 MOV R6, 0x400 ;  /* 0x0000040000064802 */ /* 0x000fe20000000f00 */
[----:B------:R-:W-:Y:S01]  /*6520*/  IMAD.MOV.U32 R20, RZ, RZ, -0x1 ;  /* 0xffffffffff147424 */ /* 0x000fe200078e00ff */
[----:B------:R-:W-:Y:S01]  /*6530*/  LEA.HI R4, R4, R5, RZ, 0x1f ;  /* 0x0000000504047211 */ /* 0x000fe200078ff8ff */
[----:B------:R-:W-:-:S03]  /*6540*/  IMAD.MOV.U32 R8, RZ, RZ, -0x1 ;  /* 0xffffffffff087424 */ /* 0x000fc600078e00ff */
[--C-:B------:R-:W-:Y:S02]  /*6550*/  SHF.R.U32.HI R5, RZ, 0x2, R4.reuse ;  /* 0x00000002ff057819 */ /* 0x100fe40000011604 */
[----:B------:R-:W-:-:S03]  /*6560*/  PRMT R4, RZ, 0x7610, R4 ;  /* 0x00007610ff047816 */ /* 0x000fc60000000004 */
[----:B------:R-:W-:Y:S01]  /*6570*/  IMAD R12, R5, -0x7, R12 ;  /* 0xfffffff9050c7824 */ /* 0x000fe200078e020c */
[----:B0-----:R-:W-:Y:S02]  /*6580*/  @P4 LEA R6, R7, R6, 0x18 ;  /* 0x0000000607064211 */ /* 0x001fe400078ec0ff */
[----:B------:R-:W-:Y:S02]  /*6590*/  SEL R7, RZ, 0x1, !P1 ;  /* 0x00000001ff077807 */ /* 0x000fe40004800000 */
[----:B------:R-:W-:Y:S01]  /*65a0*/  IADD3 R16, P1, R16, UR36, RZ ;  /* 0x0000002410107c10 */ /* 0x000fe2000ff3e0ff */
[----:B------:R0:W-:Y:S01]  /*65b0*/  @P4 SYNCS.ARRIVE.TRANS64.A1T0 RZ, [R6+URZ+0x88], RZ ;  /* 0x000088ff06ff49a7 */ /* 0x0001e2000810003f */
[----:B------:R-:W-:Y:S02]  /*65c0*/  LOP3.LUT R0, R0, R7, RZ, 0x3c, !PT ;  /* 0x0000000700007212 */ /* 0x000fe400078e3cff */
[----:B------:R-:W-:Y:S02]  /*65d0*/  IADD3.X R17, R17, UR42, RZ, P1, !PT ;  /* 0x0000002a11117c10 */ /* 0x000fe40008ffe4ff */
[----:B------:R-:W-:-:S02]  /*65e0*/  ISETP.GE.U32.AND P1, PT, R16, UR4, PT ;  /* 0x0000000410007c0c */ /* 0x000fc4000bf26070 */
[----:B------:R-:W-:Y:S02]  /*65f0*/  @P3 LOP3.LUT R0, R0, 0x1, R5, 0x78, !PT ;  /* 0x0000000100003812 */ /* 0x000fe400078e7805 */
[----:B------:R-:W-:-:S13]  /*6600*/  ISETP.GE.U32.AND.EX P1, PT, R17, UR5, PT, P1 ;  /* 0x0000000511007c0c */ /* 0x000fda000bf26110 */
[----:B0-----:R-:W-:Y:S05]  /*6610*/  @P1 BRA `(.L_x_175) ;  /* 0x00000004004c1947 */ /* 0x001fea0003800000 */
[----:B------:R-:W-:Y:S01]  /*6620*/  ULDC.64 UR4, c[0x0][0x628] ;  /* 0x00018a0000047ab9 */ /* 0x000fe20000000a00 */
[----:B------:R-:W0:Y:S01]  /*6630*/  S2R R15, SR_CTAID.X ;  /* 0x00000000000f7919 */ /* 0x000e220000002500 */
[----:B------:R-:W-:Y:S01]  /*6640*/  ISETP.NE.U32.AND P1, PT, RZ, UR4, PT ;  /* 0x00000004ff007c0c */ /* 0x000fe2000bf25070 */
[----:B------:R-:W-:Y:S01]  /*6650*/  ULDC UR7, c[0x0][0x630] ;  /* 0x00018c0000077ab9 */ /* 0x000fe20000000800 */
[----:B------:R-:W-:Y:S01]  /*6660*/  IMAD.MOV.U32 R4, RZ, RZ, R16 ;  /* 0x000000ffff047224 */ /* 0x000fe200078e0010 */
[----:B------:R-:W1:Y:S01]  /*6670*/  S2R R14, SR_CTAID.Y ;  /* 0x00000000000e7919 */ /* 0x000e620000002600 */
[----:B------:R-:W-:Y:S01]  /*6680*/  ISETP.NE.AND.EX P1, PT, RZ, UR5, PT, P1 ;  /* 0x00000005ff007c0c */ /* 0x000fe2000bf25310 */
[----:B------:R-:W-:-:S12]  /*6690*/  IMAD.MOV.U32 R5, RZ, RZ, R17 ;  /* 0x000000ffff057224 */ /* 0x000fd800078e0011 */
[----:B------:R-:W-:Y:S05]  /*66a0*/  @!P1 BRA `(.L_x_176) ;  /* 0x0000000000289947 */ /* 0x000fea0003800000 */
[----:B------:R-:W-:Y:S02]  /*66b0*/  ULDC UR6, c[0x0][0x634] ;  /* 0x00018d0000067ab9 */ /* 0x000fe40000000800 */
[----:B------:R-:W-:-:S05]  /*66c0*/  IADD3 R9, P1, R16, UR6, RZ ;  /* 0x0000000610097c10 */ /* 0x000fca000ff3e0ff */
[----:B------:R-:W-:-:S04]  /*66d0*/  IMAD.X R19, RZ, RZ, R17, P1 ;  /* 0x000000ffff137224 */ /* 0x000fc800008e0611 */
[----:B------:R-:W-:-:S04]  /*66e0*/  IMAD.WIDE.U32 R6, R19, UR4, RZ ;  /* 0x0000000413067c25 */ /* 0x000fc8000f8e00ff */
[----:B------:R-:W-:-:S04]  /*66f0*/  IMAD.WIDE.U32 R6, P1, R9, UR5, R6 ;  /* 0x0000000509067c25 */ /* 0x000fc8000f820006 */
[----:B------:R-:W-:-:S04]  /*6700*/  IMAD.WIDE.U32 R8, R9, UR4, RZ ;  /* 0x0000000409087c25 */ /* 0x000fc8000f8e00ff */
[----:B------:R-:W-:Y:S01]  /*6710*/  IMAD.X R5, RZ, RZ, RZ, P1 ;  /* 0x000000ffff057224 */ /* 0x000fe200008e06ff */
[----:B------:R-:W-:Y:S01]  /*6720*/  IADD3 RZ, P1, R9, R6, RZ ;  /* 0x0000000609ff7210 */ /* 0x000fe20007f3e0ff */
[----:B------:R-:W-:-:S04]  /*6730*/  IMAD.MOV.U32 R4, RZ, RZ, R7 ;  /* 0x000000ffff047224 */ /* 0x000fc800078e0007 */
[----:B------:R-:W-:-:S08]  /*6740*/  IMAD.WIDE.U32.X R4, R19, UR5, R4, P1 ;  /* 0x0000000513047c25 */ /* 0x000fd000088e0404 */
.L_x_176:
[--C-:B------:R-:W-:Y:S01]  /*6750*/  SHF.R.U64 R8, R4, UR7, R5.reuse ;  /* 0x0000000704087c19 */ /* 0x100fe20008001205 */
[----:B------:R-:W-:Y:S01]  /*6760*/  ULDC.64 UR4, c[0x0][0x620] ;  /* 0x0001880000047ab9 */ /* 0x000fe20000000a00 */
[----:B------:R-:W-:Y:S01]  /*6770*/  SHF.R.U32.HI R4, RZ, UR7, R5 ;  /* 0x00000007ff047c19 */ /* 0x000fe20008011605 */
[----:B------:R-:W2:Y:S01]  /*6780*/  LDC R24, c[0x0][0x144] ;  /* 0x00005100ff187b82 */ /* 0x000ea20000000800 */
[----:B------:R-:W-:Y:S01]  /*6790*/  IADD3 R7, P1, RZ, -R8, RZ ;  /* 0x80000008ff077210 */ /* 0x000fe20007f3e0ff */
[----:B------:R-:W-:Y:S01]  /*67a0*/  ULDC.64 UR8, c[0x0][0x640] ;  /* 0x0001900000087ab9 */ /* 0x000fe20000000a00 */
[----:B0-----:R-:W-:Y:S01]  /*67b0*/  I2FP.F32.U32 R9, R15 ;  /* 0x0000000f00097245 */ /* 0x001fe20000201000 */
[----:B------:R-:W-:Y:S02]  /*67c0*/  ULDC UR6, c[0x0][0x608] ;  /* 0x0001820000067ab9 */ /* 0x000fe40000000800 */
[----:B------:R-:W-:Y:S01]  /*67d0*/  IMAD.X R4, RZ, RZ, ~R4, P1 ;  /* 0x000000ffff047224 */ /* 0x000fe200008e0e04 */
[----:B------:R-:W-:Y:S01]  /*67e0*/  ISETP.NE.U32.AND P1, PT, RZ, UR8, PT ;  /* 0x00000008ff007c0c */ /* 0x000fe2000bf25070 */
[----:B------:R-:W0:Y:S02]  /*67f0*/  LDC R21, c[0x0][0x148] ;  /* 0x00005200ff157b82 */ /* 0x000e240000000800 */
[----:B------:R-:W-:Y:S01]  /*6800*/  IMAD R6, R4, UR4, RZ ;  /* 0x0000000404067c24 */ /* 0x000fe2000f8e02ff */
[----:B------:R-:W-:Y:S01]  /*6810*/  ISETP.NE.AND.EX P1, PT, RZ, UR9, PT, P1 ;  /* 0x00000009ff007c0c */ /* 0x000fe2000bf25310 */
[----:B------:R-:W-:Y:S01]  /*6820*/  IMAD.WIDE.U32 R4, R7, UR4, R16 ;  /* 0x0000000407047c25 */ /* 0x000fe2000f8e0010 */
[----:B------:R-:W-:-:S03]  /*6830*/  ULDC UR4, c[0x0][0x150] ;  /* 0x0000540000047ab9 */ /* 0x000fc60000000800 */
[----:B------:R-:W-:Y:S02]  /*6840*/  IMAD R7, R7, UR5, R6 ;  /* 0x0000000507077c24 */ /* 0x000fe4000f8e0206 */
[----:B------:R-:W-:Y:S01]  /*6850*/  FMUL R6, R9, UR4 ;  /* 0x0000000409067c20 */ /* 0x000fe20008400000 */
[----:B------:R-:W-:Y:S01]  /*6860*/  ULDC UR4, c[0x0][0x618] ;  /* 0x0001860000047ab9 */ /* 0x000fe20000000800 */
[----:B------:R-:W-:Y:S01]  /*6870*/  ULDC UR5, c[0x0][0x154] ;  /* 0x0000550000057ab9 */ /* 0x000fe20000000800 */
[----:B------:R-:W-:-:S03]  /*6880*/  IMAD.IADD R5, R5, 0x1, R7 ;  /* 0x0000000105057824 */ /* 0x000fc600078e0207 */
[----:B------:R-:W3:Y:S02]  /*6890*/  F2I.U32.TRUNC.NTZ R6, R6 ;  /* 0x0000000600067305 */ /* 0x000ee4000020f000 */
[----:B------:R-:W-:Y:S02]  /*68a0*/  SHF.R.U64 R9, R4, UR4, R5 ;  /* 0x0000000404097c19 */ /* 0x000fe40008001205 */
[----:B-1----:R-:W-:-:S05]  /*68b0*/  I2FP.F32.U32 R4, R14 ;  /* 0x0000000e00047245 */ /* 0x002fca0000201000 */
[----:B------:R-:W-:Y:S01]  /*68c0*/  FMUL R22, R4, UR5 ;  /* 0x0000000504167c20 */ /* 0x000fe20008400000 */
[----:B------:R-:W-:Y:S01]  /*68d0*/  SHF.R.U32.HI R4, RZ, UR4, R5 ;  /* 0x00000004ff047c19 */ /* 0x000fe20008011605 */
[----:B------:R-:W-:-:S03]  /*68e0*/  ULDC UR4, c[0x0][0x658] ;  /* 0x0001960000047ab9 */ /* 0x000fc60000000800 */
[--C-:B------:R-:W-:Y:S01]  /*68f0*/  SHF.R.U64 R20, R9, UR6, R4.reuse ;  /* 0x0000000609147c19 */ /* 0x100fe20008001204 */
[----:B------:R-:W1:Y:S01]  /*6900*/  F2I.U32.TRUNC.NTZ R22, R22 ;  /* 0x0000001600167305 */ /* 0x000e62000020f000 */
[----:B------:R-:W-:Y:S01]  /*6910*/  SHF.R.U32.HI R5, RZ, UR6, R4 ;  /* 0x00000006ff057c19 */ /* 0x000fe20008011604 */
[----:B---3--:R-:W-:-:S03]  /*6920*/  IMAD.MOV R6, RZ, RZ, -R6 ;  /* 0x000000ffff067224 */ /* 0x008fc600078e0a06 */
[----:B------:R-:W-:Y:S01]  /*6930*/  SHF.R.U64 R19, R20, UR4, R5 ;  /* 0x0000000414137c19 */ /* 0x000fe20008001205 */
[----:B--2---:R-:W-:Y:S01]  /*6940*/  IMAD R15, R24, R6, R15 ;  /* 0x00000006180f7224 */ /* 0x004fe200078e020f */
[----:B------:R-:W-:-:S03]  /*6950*/  SHF.R.U32.HI R23, RZ, UR4, R5 ;  /* 0x00000004ff177c19 */ /* 0x000fc60008011605 */
[----:B------:R-:W-:Y:S02]  /*6960*/  IMAD.MOV.U32 R4, RZ, RZ, R19 ;  /* 0x000000ffff047224 */ /* 0x000fe400078e0013 */
[----:B------:R-:W-:Y:S01]  /*6970*/  IMAD.MOV.U32 R5, RZ, RZ, R23 ;  /* 0x000000ffff057224 */ /* 0x000fe200078e0017 */
[----:B-1----:R-:W-:Y:S06]  /*6980*/  @!P1 BRA `(.L_x_177) ;  /* 0x0000000000289947 */ /* 0x002fec0003800000 */
[----:B------:R-:W-:Y:S02]  /*6990*/  ULDC UR4, c[0x0][0x64c] ;  /* 0x0001930000047ab9 */ /* 0x000fe40000000800 */
[----:B------:R-:W-:-:S05]  /*69a0*/  IADD3 R5, P1, R19, UR4, RZ ;  /* 0x0000000413057c10 */ /* 0x000fca000ff3e0ff */
[----:B------:R-:W-:-:S04]  /*69b0*/  IMAD.X R23, RZ, RZ, R23, P1 ;  /* 0x000000ffff177224 */ /* 0x000fc800008e0617 */
[----:B------:R-:W-:-:S04]  /*69c0*/  IMAD.WIDE.U32 R6, R23, UR8, RZ ;  /* 0x0000000817067c25 */ /* 0x000fc8000f8e00ff */
[----:B------:R-:W-:-:S04]  /*69d0*/  IMAD.WIDE.U32 R6, P1, R5, UR9, R6 ;  /* 0x0000000905067c25 */ /* 0x000fc8000f820006 */
[----:B------:R-:W-:-:S04]  /*69e0*/  IMAD.WIDE.U32 R4, R5, UR8, RZ ;  /* 0x0000000805047c25 */ /* 0x000fc8000f8e00ff */
[----:B------:R-:W-:Y:S01]  /*69f0*/  IMAD.MOV.U32 R4, RZ, RZ, R7 ;  /* 0x000000ffff047224 */ /* 0x000fe200078e0007 */
[----:B------:R-:W-:Y:S01]  /*6a00*/  IADD3 RZ, P3, R5, R6, RZ ;  /* 0x0000000605ff7210 */ /* 0x000fe20007f7e0ff */
[----:B------:R-:W-:-:S04]  /*6a10*/  IMAD.X R5, RZ, RZ, RZ, P1 ;  /* 0x000000ffff057224 */ /* 0x000fc800008e06ff */
[----:B------:R-:W-:-:S08]  /*6a20*/  IMAD.WIDE.U32.X R4, R23, UR9, R4, P3 ;  /* 0x0000000917047c25 */ /* 0x000fd000098e0404 */
.L_x_177:
[----:B------:R-:W-:Y:S01]  /*6a30*/  ISETP.NE.AND P1, PT, R2, 0x1, PT ;  /* 0x000000010200780c */ /* 0x000fe20003f25270 */
[----:B------:R-:W-:Y:S01]  /*6a40*/  ULDC UR4, c[0x0][0x648] ;  /* 0x0001920000047ab9 */ /* 0x000fe20000000800 */
[----:B------:R-:W-:Y:S01]  /*6a50*/  LOP3.LUT R20, R20, UR16, RZ, 0xc0, !PT ;  /* 0x0000001014147c12 */ /* 0x000fe2000f8ec0ff */
[----:B------:R-:W-:Y:S01]  /*6a60*/  IMAD.MOV R22, RZ, RZ, -R22 ;  /* 0x000000ffff167224 */ /* 0x000fe200078e0a16 */
[----:B------:R-:W-:Y:S01]  /*6a70*/  SHF.R.U64 R5, R4, UR4, R5 ;  /* 0x0000000404057c19 */ /* 0x000fe20008001205 */
[----:B------:R-:W-:Y:S01]  /*6a80*/  ULDC UR4, c[0x0][0x638] ;  /* 0x00018e0000047ab9 */ /* 0x000fe20000000800 */
[----:B------:R-:W-:Y:S01]  /*6a90*/  LOP3.LUT R6, R9, UR15, RZ, 0xc0, !PT ;  /* 0x0000000f09067c12 */ /* 0x000fe2000f8ec0ff */
[----:B------:R-:W-:Y:S02]  /*6aa0*/  ULDC UR5, c[0x0][0x610] ;  /* 0x0001840000057ab9 */ /* 0x000fe40000000800 */
[----:B------:R-:W-:Y:S02]  /*6ab0*/  IMAD.MOV R4, RZ, RZ, -R5 ;  /* 0x000000ffff047224 */ /* 0x000fe400078e0a05 */
[----:B------:R-:W-:-:S02]  /*6ac0*/  IMAD R20, R5, UR17, R20 ;  /* 0x0000001105147c24 */ /* 0x000fc4000f8e0214 */
[----:B0-----:R-:W-:Y:S02]  /*6ad0*/  @P1 IMAD R15, R21, R22, R14 ;  /* 0x00000016150f1224 */ /* 0x001fe400078e020e */
[----:B------:R-:W-:Y:S01]  /*6ae0*/  IMAD R19, R4, UR4, R19 ;  /* 0x0000000404137c24 */ /* 0x000fe2000f8e0213 */
[----:B------:R-:W-:Y:S01]  /*6af0*/  ULDC UR4, c[0x0][0x600] ;  /* 0x0001800000047ab9 */ /* 0x000fe20000000800 */
[----:B------:R-:W-:Y:S02]  /*6b00*/  IMAD R15, R20, UR5, R15 ;  /* 0x00000005140f7c24 */ /* 0x000fe4000f8e020f */
[----:B------:R-:W-:Y:S02]  /*6b10*/  IMAD R6, R19, UR4, R6 ;  /* 0x0000000413067c24 */ /* 0x000fe4000f8e0206 */
[----:B------:R-:W-:-:S03]  /*6b20*/  IMAD.MOV.U32 R4, RZ, RZ, 0x1 ;  /* 0x00000001ff047424 */ /* 0x000fc600078e00ff */
[----:B------:R-:W-:Y:S02]  /*6b30*/  SEL R20, R6, R15, !P1 ;  /* 0x0000000f06147207 */ /* 0x000fe40004800000 */
[----:B------:R-:W-:-:S07]  /*6b40*/  SEL R19, R15, R6, !P1 ;  /* 0x000000060f137207 */ /* 0x000fce0004800000 */
.L_x_175:
[----:B------:R-:W-:Y:S05]  /*6b50*/  BSYNC B1 ;  /* 0x0000000000017941 */ /* 0x000fea0003800000 */
.L_x_174:
[----:B------:R-:W-:-:S13]  /*6b60*/  LOP3.LUT P1, RZ, R4, 0xff, RZ, 0xc0, !PT ;  /* 0x000000ff04ff7812 */ /* 0x000fda000782c0ff */
[----:B------:R-:W-:Y:S05]  /*6b70*/  @P1 BRA `(.L_x_178) ;  /* 0xfffffff400441947 */ /* 0x000fea000383ffff */
[----:B------:R-:W-:Y:S05]  /*6b80*/  BSYNC B0 ;  /* 0x0000000000007941 */ /* 0x000fea0003800000 */
.L_x_166:
[----:B------:R-:W-:-:S03]  /*6b90*/  UMOV UR4, 0xffffffff ;  /* 0xffffffff00047882 */ /* 0x000fc60000000000 */
[----:B------:R-:W-:Y:S05]  /*6ba0*/  BRA.DIV UR4, `(.L_x_179) ;  /* 0x0000000604807947 */ /* 0x000fea000b800000 */
[----:B------:R-:W-:-:S13]  /*6bb0*/  ELECT P6, URZ, PT ;  /* 0x00000000003f782f */ /* 0x000fda00038c0000 */
.L_x_196:
[----:B------:R-:W-:Y:S04]  /*6bc0*/  BSSY B0, `(.L_x_180) ;  /* 0x0000046000007945 */ /* 0x000fe80003800000 */
[----:B------:R-:W-:Y:S05]  /*6bd0*/  @!P6 BRA `(.L_x_181) ;  /* 0x000000040010e947 */ /* 0x000fea0003800000 */
[----:B------:R-:W-:-:S04]  /*6be0*/  LOP3.LUT R18, R18, 0x2, RZ, 0xfc, !PT ;  /* 0x0000000212127812 */ /* 0x000fc800078efcff */
[----:B------:R-:W-:-:S13]  /*6bf0*/  ISETP.NE.AND P0, PT, R18, 0x3, PT ;  /* 0x000000031200780c */ /* 0x000fda0003f05270 */
[----:B------:R-:W-:Y:S05]  /*6c00*/  @!P0 BRA `(.L_x_182) ;  /* 0x0000000000048947 */ /* 0x000fea0003800000 */
[----:B------:R-:W-:Y:S01]  /*6c10*/  BPT.TRAP 0x1 ;  /* 0x000000040000795c */ /* 0x000fe20000300000 */
.L_x_182:
[----:B------:R-:W0:Y:S01]  /*6c20*/  S2R R3, SR_CgaCtaId ;  /* 0x0000000000037919 */ /* 0x000e220000008800 */
[----:B------:R-:W-:-:S04]  /*6c30*/  MOV R2, 0x400 ;  /* 0x0000040000027802 */ /* 0x000fc80000000f00 */
[----:B0-----:R-:W-:Y:S02]  /*6c40*/  LEA R3, R3, R2, 0x18 ;  /* 0x0000000203037211 */ /* 0x001fe400078ec0ff */
[----:B------:R-:W-:-:S03]  /*6c50*/  SHF.L.U32 R2, R0, 0x1f, RZ ;  /* 0x0000001f00027819 */ /* 0x000fc600000006ff */
[----:B------:R-:W-:-:S04]  /*6c60*/  VIADD R3, R3, 0x38 ;  /* 0x0000003803037836 */ /* 0x000fc80000000000 */
[C---:B------:R-:W-:Y:S02]  /*6c70*/  IMAD R7, R12.reuse, 0x8, R3 ;  /* 0x000000080c077824 */ /* 0x040fe400078e0203 */
[----:B------:R-:W-:Y:S02]  /*6c80*/  VIADD R12, R12, 0x1 ;  /* 0x000000010c0c7836 */ /* 0x000fe40000000000 */
[----:B------:R-:W0:Y:S03]  /*6c90*/  SYNCS.PHASECHK.TRANS64.TRYWAIT P0, [R7+URZ], R2 ;  /* 0x00000002070075a7 */ /* 0x000e26000800017f */
[----:B------:R-:W-:-:S04]  /*6ca0*/  ISETP.NE.AND P1, PT, R12, 0x7, PT ;  /* 0x000000070c00780c */ /* 0x000fc80003f25270 */
[----:B------:R-:W-:Y:S02]  /*6cb0*/  SEL R5, RZ, 0x1, P1 ;  /* 0x00000001ff057807 */ /* 0x000fe40000800000 */
[----:B------:R-:W-:Y:S02]  /*6cc0*/  SEL R12, R12, RZ, P1 ;  /* 0x000000ff0c0c7207 */ /* 0x000fe40000800000 */
[----:B------:R-:W-:-:S03]  /*6cd0*/  LOP3.LUT R5, R0, R5, RZ, 0x3c, !PT ;  /* 0x0000000500057212 */ /* 0x000fc600078e3cff */
[----:B------:R-:W-:Y:S01]  /*6ce0*/  IMAD R9, R12, 0x8, R3 ;  /* 0x000000080c097824 */ /* 0x000fe200078e0203 */
[----:B------:R-:W-:Y:S01]  /*6cf0*/  SHF.L.U32 R4, R5, 0x1f, RZ ;  /* 0x0000001f05047819 */ /* 0x000fe200000006ff */
[----:B0-----:R-:W-:Y:S06]  /*6d00*/  @!P0 BRA `(.L_x_183) ;  /* 0x0000000400488947 */ /* 0x001fec0003800000 */
.L_x_197:
[----:B------:R-:W1:Y:S01]  /*6d10*/  SYNCS.PHASECHK.TRANS64.TRYWAIT P0, [R9+URZ], R4 ;  /* 0x00000004090075a7 */ /* 0x000e62000800017f */
[----:B------:R-:W-:-:S05]  /*6d20*/  VIADD R0, R12, 0x1 ;  /* 0x000000010c007836 */ /* 0x000fca0000000000 */
[----:B------:R-:W-:-:S04]  /*6d30*/  ISETP.NE.AND P1, PT, R0, 0x7, PT ;  /* 0x000000070000780c */ /* 0x000fc80003f25270 */
[----:B0-----:R-:W-:Y:S02]  /*6d40*/  SEL R2, RZ, 0x1, P1 ;  /* 0x00000001ff027807 */ /* 0x001fe40000800000 */
[----:B------:R-:W-:Y:S02]  /*6d50*/  SEL R0, R0, RZ, P1 ;  /* 0x000000ff00007207 */ /* 0x000fe40000800000 */
[----:B------:R-:W-:-:S03]  /*6d60*/  LOP3.LUT R7, R5, R2, RZ, 0x3c, !PT ;  /* 0x0000000205077212 */ /* 0x000fc600078e3cff */
[----:B------:R-:W-:Y:S01]  /*6d70*/  IMAD R6, R0, 0x8, R3 ;  /* 0x0000000800067824 */ /* 0x000fe200078e0203 */
[----:B------:R-:W-:Y:S01]  /*6d80*/  SHF.L.U32 R5, R7, 0x1f, RZ ;  /* 0x0000001f07057819 */ /* 0x000fe200000006ff */
[----:B-1----:R-:W-:Y:S06]  /*6d90*/  @!P0 BRA `(.L_x_184) ;  /* 0x0000000400388947 */ /* 0x002fec0003800000 */
.L_x_198:
[----:B------:R-:W1:Y:S01]  /*6da0*/  SYNCS.PHASECHK.TRANS64.TRYWAIT P0, [R6+URZ], R5 ;  /* 0x00000005060075a7 */ /* 0x000e62000800017f */
[----:B------:R-:W-:-:S05]  /*6db0*/  VIADD R0, R0, 0x1 ;  /* 0x0000000100007836 */ /* 0x000fca0000000000 */
[----:B------:R-:W-:-:S04]  /*6dc0*/  ISETP.NE.AND P1, PT, R0, 0x7, PT ;  /* 0x000000070000780c */ /* 0x000fc80003f25270 */
[----:B------:R-:W-:Y:S02]  /*6dd0*/  SEL R2, RZ, 0x1, P1 ;  /* 0x00000001ff027807 */ /* 0x000fe40000800000 */
[----:B------:R-:W-:Y:S02]  /*6de0*/  SEL R0, R0, RZ, P1 ;  /* 0x000000ff00007207 */ /* 0x000fe40000800000 */
[----:B------:R-:W-:-:S03]  /*6df0*/  LOP3.LUT R7, R7, R2, RZ, 0x3c, !PT ;  /* 0x0000000207077212 */ /* 0x000fc600078e3cff */
[----:B0-----:R-:W-:Y:S01]  /*6e00*/  IMAD R9, R0, 0x8, R3 ;  /* 0x0000000800097824 */ /* 0x001fe200078e0203 */
[----:B------:R-:W-:Y:S01]  /*6e10*/  SHF.L.U32 R4, R7, 0x1f, RZ ;  /* 0x0000001f07047819 */ /* 0x000fe200000006ff */
[----:B-1----:R-:W-:Y:S06]  /*6e20*/  @!P0 BRA `(.L_x_185) ;  /* 0x0000000400288947 */ /* 0x002fec0003800000 */
.L_x_199:
        /* <DEDUP_REMOVED lines=9> */
.L_x_200:
        /* <DEDUP_REMOVED lines=9> */
.L_x_201:
[----:B------:R-:W1:Y:S01]  /*6f50*/  SYNCS.PHASECHK.TRANS64.TRYWAIT P0, [R9+URZ], R4 ;  /* 0x00000004090075a7 */ /* 0x000e62000800017f */
[----:B------:R-:W-:-:S05]  /*6f60*/  VIADD R0, R0, 0x1 ;  /* 0x0000000100007836 */ /* 0x000fca0000000000 */
[----:B------:R-:W-:-:S04]  /*6f70*/  ISETP.NE.AND P1, PT, R0, 0x7, PT ;  /* 0x000000070000780c */ /* 0x000fc80003f25270 */
[----:B------:R-:W-:Y:S02]  /*6f80*/  SEL R2, RZ, 0x1, P1 ;  /* 0x00000001ff027807 */ /* 0x000fe40000800000 */
[----:B------:R-:W-:Y:S02]  /*6f90*/  SEL R0, R0, RZ, P1 ;  /* 0x000000ff00007207 */ /* 0x000fe40000800000 */
[----:B------:R-:W-:Y:S01]  /*6fa0*/  LOP3.LUT R2, R7, R2, RZ, 0x3c, !PT ;  /* 0x0000000207027212 */ /* 0x000fe200078e3cff */
[----:B-1----:R-:W-:Y:S06]  /*6fb0*/  @!P0 BRA `(.L_x_188) ;  /* 0x0000000400008947 */ /* 0x002fec0003800000 */
.L_x_202:
[----:B------:R-:W-:Y:S01]  /*6fc0*/  IMAD R3, R0, 0x8, R3 ;  /* 0x0000000800037824 */ /* 0x000fe200078e0203 */
[----:B------:R-:W-:-:S07]  /*6fd0*/  SHF.L.U32 R0, R2, 0x1f, RZ ;  /* 0x0000001f02007819 */ /* 0x000fce00000006ff */
.L_x_189:
[----:B--2---:R2:W3:Y:S02]  /*6fe0*/  SYNCS.PHASECHK.TRANS64.TRYWAIT P0, [R3+URZ], R0 ;  /* 0x00000000030075a7 */ /* 0x0044e4000800017f */
[----:B---3--:R-:W-:Y:S05]  /*6ff0*/  @!P0 NANOSLEEP.SYNCS 0x989680 ;  /* 0x009896800000895d */ /* 0x008fea0003900000 */
[----:B------:R-:W3:Y:S02]  /*7000*/  @!P0 SYNCS.PHASECHK.TRANS64 P0, [R3+URZ], R0 ;  /* 0x00000000030085a7 */ /* 0x000ee4000800007f */
[----:B---3--:R-:W-:Y:S05]  /*7010*/  @!P0 BRA `(.L_x_189) ;  /* 0xfffffffc00f08947 */ /* 0x008fea000383ffff */
.L_x_181:
[----:B------:R-:W-:Y:S05]  /*7020*/  BSYNC B0 ;  /* 0x0000000000007941 */ /* 0x000fea0003800000 */
.L_x_180:
[----:B------:R-:W-:Y:S05]  /*7030*/  EXIT ;  /* 0x000000000000794d */ /* 0x000fea0003800000 */
.L_x_17:
[----:B-1----:R1:W2:Y:S02]  /*7040*/  SYNCS.PHASECHK.TRANS64.TRYWAIT P1, [R3+URZ], R0 ;  /* 0x00000000030075a7 */ /* 0x0022a4000802017f */
[----:B--2---:R-:W-:Y:S05]  /*7050*/  @!P1 NANOSLEEP.SYNCS 0x989680 ;  /* 0x009896800000995d */ /* 0x004fea0003900000 */
[----:B------:R-:W2:Y:S02]  /*7060*/  @!P1 SYNCS.PHASECHK.TRANS64 P1, [R3+URZ], R0 ;  /* 0x00000000030095a7 */ /* 0x000ea4000802007f */
[----:B--2---:R-:W-:Y:S05]  /*7070*/  @!P1 BRA `(.L_x_17) ;  /* 0xfffffffc00f09947 */ /* 0x004fea000383ffff */
[----:B------:R-:W-:Y:S05]  /*7080*/  BRA `(.L_x_16) ;  /* 0xffffffa400207947 */ /* 0x000fea000383ffff */
.L_x_22:
[----:B-1----:R1:W2:Y:S02]  /*7090*/  SYNCS.PHASECHK.TRANS64.TRYWAIT P1, [R5+URZ], R4 ;  /* 0x00000004050075a7 */ /* 0x0022a4000802017f */
[----:B--2---:R-:W-:Y:S05]  /*70a0*/  @!P1 NANOSLEEP.SYNCS 0x989680 ;  /* 0x009896800000995d */ /* 0x004fea0003900000 */
[----:B------:R-:W2:Y:S02]  /*70b0*/  @!P1 SYNCS.PHASECHK.TRANS64 P1, [R5+URZ], R4 ;  /* 0x00000004050095a7 */ /* 0x000ea4000802007f */
[----:B--2---:R-:W-:Y:S05]  /*70c0*/  @!P1 BRA `(.L_x_22) ;  /* 0xfffffffc00f09947 */ /* 0x004fea000383ffff */
[----:B------:R-:W-:Y:S05]  /*70d0*/  BRA `(.L_x_21) ;  /* 0xffffffa400f47947 */ /* 0x000fea000383ffff */
.L_x_167:
[----:B------:R-:W-:Y:S01]  /*70e0*/  BSSY B1, `(.L_x_190) ;  /* 0x0000006000017945 */ /* 0x000fe20003800000 */
[----:B------:R-:W-:-:S07]  /*70f0*/  IMAD.MOV.U32 R15, RZ, RZ, -0x1 ;  /* 0xffffffffff0f7424 */ /* 0x000fce00078e00ff */
[----:B------:R-:W-:Y:S05]  /*7100*/  WARPSYNC.COLLECTIVE R15, `(.L_x_191) ;  /* 0x000000000f0c7348 */ /* 0x000fea0003c00000 */
[----:B------:R-:W-:Y:S02]  /*7110*/  ELECT P6, UR62, PT ;  /* 0x00000000003e782f */ /* 0x000fe400038c0000 */
[----:B------:R-:W-:Y:S01]  /*7120*/  MOV R14, UR62 ;  /* 0x0000003e000e7c02 */ /* 0x000fe20008000f00 */
[----:B------:R-:W-:Y:S10]  /*7130*/  ENDCOLLECTIVE ;  /* 0x000000000000791b */ /* 0x000ff40003800000 */
.L_x_191:
[----:B------:R-:W-:Y:S05]  /*7140*/  BSYNC B1 ;  /* 0x0000000000017941 */ /* 0x000fea0003800000 */
.L_x_190:
[----:B------:R-:W-:Y:S05]  /*7150*/  BRA `(.L_x_192) ;  /* 0xffffffec00d87947 */ /* 0x000fea000383ffff */
.L_x_170:
[----:B0-----:R0:W1:Y:S02]  /*7160*/  SYNCS.PHASECHK.TRANS64.TRYWAIT P1, [R14+URZ+0x38], R7 ;  /* 0x000038070e0075a7 */ /* 0x001064000802017f */
[----:B-1----:R-:W-:Y:S05]  /*7170*/  @!P1 NANOSLEEP.SYNCS 0x989680 ;  /* 0x009896800000995d */ /* 0x002fea0003900000 */
[----:B------:R-:W1:Y:S02]  /*7180*/  @!P1 SYNCS.PHASECHK.TRANS64 P1, [R14+URZ+0x38], R7 ;  /* 0x000038070e0095a7 */ /* 0x000e64000802007f */
[----:B-1----:R-:W-:Y:S05]  /*7190*/  @!P1 BRA `(.L_x_170) ;  /* 0xfffffffc00f09947 */ /* 0x002fea000383ffff */
[----:B------:R-:W-:Y:S05]  /*71a0*/  BRA `(.L_x_193) ;  /* 0xfffffff0000c7947 */ /* 0x000fea000383ffff */
.L_x_179:
[----:B------:R-:W-:Y:S01]  /*71b0*/  BSSY B0, `(.L_x_194) ;  /* 0x0000006000007945 */ /* 0x000fe20003800000 */
[----:B------:R-:W-:-:S07]  /*71c0*/  IMAD.MOV.U32 R15, RZ, RZ, -0x1 ;  /* 0xffffffffff0f7424 */ /* 0x000fce00078e00ff */
[----:B------:R-:W-:Y:S05]  /*71d0*/  WARPSYNC.COLLECTIVE R15, `(.L_x_195) ;  /* 0x000000000f0c7348 */ /* 0x000fea0003c00000 */
[----:B------:R-:W-:Y:S02]  /*71e0*/  ELECT P6, UR62, PT ;  /* 0x00000000003e782f */ /* 0x000fe400038c0000 */
[----:B------:R-:W-:Y:S01]  /*71f0*/  MOV R14, UR62 ;  /* 0x0000003e000e7c02 */ /* 0x000fe20008000f00 */
[----:B------:R-:W-:Y:S10]  /*7200*/  ENDCOLLECTIVE ;  /* 0x000000000000791b */ /* 0x000ff40003800000 */
.L_x_195:
[----:B------:R-:W-:Y:S05]  /*7210*/  BSYNC B0 ;  /* 0x0000000000007941 */ /* 0x000fea0003800000 */
.L_x_194:
[----:B------:R-:W-:Y:S05]  /*7220*/  BRA `(.L_x_196) ;  /* 0xfffffff800647947 */ /* 0x000fea000383ffff */
.L_x_183:
[----:B0-----:R0:W1:Y:S02]  /*7230*/  SYNCS.PHASECHK.TRANS64.TRYWAIT P0, [R7+URZ], R2 ;  /* 0x00000002070075a7 */ /* 0x001064000800017f */
[----:B-1----:R-:W-:Y:S05]  /*7240*/  @!P0 NANOSLEEP.SYNCS 0x989680 ;  /* 0x009896800000895d */ /* 0x002fea0003900000 */
[----:B------:R-:W1:Y:S02]  /*7250*/  @!P0 SYNCS.PHASECHK.TRANS64 P0, [R7+URZ], R2 ;  /* 0x00000002070085a7 */ /* 0x000e64000800007f */
[----:B-1----:R-:W-:Y:S05]  /*7260*/  @!P0 BRA `(.L_x_183) ;  /* 0xfffffffc00f08947 */ /* 0x002fea000383ffff */
[----:B------:R-:W-:Y:S05]  /*7270*/  BRA `(.L_x_197) ;  /* 0xfffffff800a47947 */ /* 0x000fea000383ffff */
.L_x_184:
[----:B0-----:R0:W1:Y:S02]  /*7280*/  SYNCS.PHASECHK.TRANS64.TRYWAIT P0, [R9+URZ], R4 ;  /* 0x00000004090075a7 */ /* 0x001064000800017f */
[----:B-1----:R-:W-:Y:S05]  /*7290*/  @!P0 NANOSLEEP.SYNCS 0x989680 ;  /* 0x009896800000895d */ /* 0x002fea0003900000 */
[----:B------:R-:W1:Y:S02]  /*72a0*/  @!P0 SYNCS.PHASECHK.TRANS64 P0, [R9+URZ], R4 ;  /* 0x00000004090085a7 */ /* 0x000e64000800007f */
[----:B-1----:R-:W-:Y:S05]  /*72b0*/  @!P0 BRA `(.L_x_184) ;  /* 0xfffffffc00f08947 */ /* 0x002fea000383ffff */
[----:B------:R-:W-:Y:S05]  /*72c0*/  BRA `(.L_x_198) ;  /* 0xfffffff800b47947 */ /* 0x000fea000383ffff */
.L_x_185:
[----:B0-----:R0:W1:Y:S02]  /*72d0*/  SYNCS.PHASECHK.TRANS64.TRYWAIT P0, [R6+URZ], R5 ;  /* 0x00000005060075a7 */ /* 0x001064000800017f */
[----:B-1----:R-:W-:Y:S05]  /*72e0*/  @!P0 NANOSLEEP.SYNCS 0x989680 ;  /* 0x009896800000895d */ /* 0x002fea0003900000 */
[----:B------:R-:W1:Y:S02]  /*72f0*/  @!P0 SYNCS.PHASECHK.TRANS64 P0, [R6+URZ], R5 ;  /* 0x00000005060085a7 */ /* 0x000e64000800007f */
[----:B-1----:R-:W-:Y:S05]  /*7300*/  @!P0 BRA `(.L_x_185) ;  /* 0xfffffffc00f08947 */ /* 0x002fea000383ffff */
[----:B------:R-:W-:Y:S05]  /*7310*/  BRA `(.L_x_199) ;  /* 0xfffffff800c47947 */ /* 0x000fea000383ffff */
.L_x_186:
[----:B0-----:R0:W1:Y:S02]  /*7320*/  SYNCS.PHASECHK.TRANS64.TRYWAIT P0, [R9+URZ], R4 ;  /* 0x00000004090075a7 */ /* 0x001064000800017f */
[----:B-1----:R-:W-:Y:S05]  /*7330*/  @!P0 NANOSLEEP.SYNCS 0x989680 ;  /* 0x009896800000895d */ /* 0x002fea0003900000 */
[----:B------:R-:W1:Y:S02]  /*7340*/  @!P0 SYNCS.PHASECHK.TRANS64 P0, [R9+URZ], R4 ;  /* 0x00000004090085a7 */ /* 0x000e64000800007f */
[----:B-1----:R-:W-:Y:S05]  /*7350*/  @!P0 BRA `(.L_x_186) ;  /* 0xfffffffc00f08947 */ /* 0x002fea000383ffff */
[----:B------:R-:W-:Y:S05]  /*7360*/  BRA `(.L_x_200) ;  /* 0xfffffff800d47947 */ /* 0x000fea000383ffff */
.L_x_187:
[----:B0-----:R0:W1:Y:S02]  /*7370*/  SYNCS.PHASECHK.TRANS64.TRYWAIT P0, [R6+URZ], R5 ;  /* 0x00000005060075a7 */ /* 0x001064000800017f */
[----:B-1----:R-:W-:Y:S05]  /*7380*/  @!P0 NANOSLEEP.SYNCS 0x989680 ;  /* 0x009896800000895d */ /* 0x002fea0003900000 */
[----:B------:R-:W1:Y:S02]  /*7390*/  @!P0 SYNCS.PHASECHK.TRANS64 P0, [R6+URZ], R5 ;  /* 0x00000005060085a7 */ /* 0x000e64000800007f */
[----:B-1----:R-:W-:Y:S05]  /*73a0*/  @!P0 BRA `(.L_x_187) ;  /* 0xfffffffc00f08947 */ /* 0x002fea000383ffff */
[----:B------:R-:W-:Y:S05]  /*73b0*/  BRA `(.L_x_201) ;  /* 0xfffffff800e47947 */ /* 0x000fea000383ffff */
.L_x_188:
[----:B-1----:R1:W2:Y:S02]  /*73c0*/  SYNCS.PHASECHK.TRANS64.TRYWAIT P0, [R9+URZ], R4 ;  /* 0x00000004090075a7 */ /* 0x0022a4000800017f */
[----:B--2---:R-:W-:Y:S05]  /*73d0*/  @!P0 NANOSLEEP.SYNCS 0x989680 ;  /* 0x009896800000895d */ /* 0x004fea0003900000 */
[----:B------:R-:W2:Y:S02]  /*73e0*/  @!P0 SYNCS.PHASECHK.TRANS64 P0, [R9+URZ], R4 ;  /* 0x00000004090085a7 */ /* 0x000ea4000800007f */
[----:B--2---:R-:W-:Y:S05]  /*73f0*/  @!P0 BRA `(.L_x_188) ;  /* 0xfffffffc00f08947 */ /* 0x004fea000383ffff */
[----:B------:R-:W-:Y:S05]  /*7400*/  BRA `(.L_x_202) ;  /* 0xfffffff800ec7947 */ /* 0x000fea000383ffff */
.L_x_203:
[----:B------:R-:W-:-:S00]  /*7410*/  BRA `(.L_x_203) ;  /* 0xfffffffc00fc7947 */ /* 0x000fc0000383ffff */
[----:B------:R-:W-:-:S00]  /*7420*/  NOP ;  /* 0x0000000000007918 */ /* 0x000fc00000000000 */
        /* <DEDUP_REMOVED lines=13> */
.L_x_204:


//--------------------- .nv.global.init           --------------------------
	.section	.nv.global.init,"aw",@progbits
.nv.global.init:
	.type		$str$22,@object
	.size		$str$22,($str$23 - $str$22)
$str$22:
        /*0000*/ 	.byte	0x6b, 0x5f, 0x74, 0x69, 0x6c, 0x65, 0x5f, 0x63, 0x6f, 0x75, 0x6e, 0x74, 0x20, 0x3e, 0x3d, 0x20
        /*0010*/ 	.byte	0x31, 0x00
	.type		$str$23,@object
	.size		$str$23,(__unnamed_1 - $str$23)
$str$23:
        /*0012*/ 	.byte	0x2f, 0x74, 0x6d, 0x70, 0x2f, 0x63, 0x75, 0x74, 0x6c, 0x61, 0x73, 0x73, 0x5f, 0x73, 0x77, 0x65
        /*0022*/ 	.byte	0x65, 0x70, 0x5f, 0x73, 0x72, 0x63, 0x2f, 0x69, 0x6e, 0x63, 0x6c, 0x75, 0x64, 0x65, 0x2f, 0x63
        /*0032*/ 	.byte	0x75, 0x74, 0x6c, 0x61, 0x73, 0x73, 0x2f, 0x67, 0x65, 0x6d, 0x6d, 0x2f, 0x63, 0x6f, 0x6c, 0x6c
        /*0042*/ 	.byte	0x65, 0x63, 0x74, 0x69, 0x76, 0x65, 0x2f, 0x73, 0x6d, 0x39, 0x30, 0x5f, 0x6d, 0x6d, 0x61, 0x5f
        /*0052*/ 	.byte	0x74, 0x6d, 0x61, 0x5f, 0x67, 0x6d, 0x6d, 0x61, 0x5f, 0x73, 0x73, 0x5f, 0x77, 0x61, 0x72, 0x70
        /*0062*/ 	.byte	0x73, 0x70, 0x65, 0x63, 0x69, 0x61, 0x6c, 0x69, 0x7a, 0x65, 0x64, 0x2e, 0x68, 0x70, 0x70, 0x00
	.type		__unnamed_1,@object
	.size		__unnamed_1,(.L_0 - __unnamed_1)
__unnamed_1:
        /*0072*/ 	.byte	0x76, 0x6f, 0x69, 0x64, 0x20, 0x63, 0x75, 0x74, 0x6c, 0x61, 0x73, 0x73, 0x3a, 0x3a, 0x67, 0x65
        /* <DEDUP_REMOVED lines=171> */
        /*0b32*/ 	.byte	0x65, 0x3a, 0x3a, 0x69, 0x64, 0x65, 0x6e, 0x74, 0x69, 0x74, 0x79, 0x5d, 0x00
.L_0:


//--------------------- .nv.shared._ZN7cutlass13device_kernelINS_4gemm6kernel13GemmUniversalIN4cute5tupleIJiiiiEEENS1_10collective13CollectiveMmaINS1_34MainloopSm90TmaGmmaWarpSpecializedILi7ENS5_IJNS4_1CILi1EEESB_SB_EEENS1_35KernelTmaWarpSpecializedCooperativeEEENS5_IJNSA_ILi256EEENSA_ILi64EEESG_EEEaNS5_IJlSB_lEEEaSI_NS4_8TiledMMAINS4_8MMA_AtomIJNS4_4SM904GMMA26MMA_64x64x32_S32S8S8_SS_TNEEEENS4_6LayoutINS5_IJNSA_ILi2EEESB_SB_EEENS5_IJSB_NSA_ILi0EEESS_EEEEENS5_IJNS4_10UnderscoreESV_SV_EEEEENS4_13SM90_TMA_LOADENS4_14ComposedLayoutINS4_7SwizzleILi2ELi4ELi3EEENS4_18smem_ptr_flag_bitsILi8EEENSP_INS5_IJNSA_ILi8EEESG_EEENS5_IJSG_SB_EEEEEEEvNS4_8identityESY_S18_vS19_EENS_8epilogue10collective6detail29Sm90TmaWarpSpecializedAdapterINS1C_15DefaultEpilogueIaSI_SI_NS1B_6thread17LinearCombinationIaLi1EiiLNS1G_9ScaleType4KindE0ELNS_15FloatRoundStyleE2EaEENS1_15EpilogueDefaultEEEEEvvEEEEvNT_6ParamsE --------------------------
	.section	.nv.shared._ZN7cutlass13device_kernelINS_4gemm6kernel13GemmUniversalIN4cute5tupleIJiiiiEEENS1_10collective13CollectiveMmaINS1_34MainloopSm90TmaGmmaWarpSpecializedILi7ENS5_IJNS4_1CILi1EEESB_SB_EEENS1_35KernelTmaWarpSpecializedCooperativeEEENS5_IJNSA_ILi256EEENSA_ILi64EEESG_EEEaNS5_IJlSB_lEEEaSI_NS4_8TiledMMAINS4_8MMA_AtomIJNS4_4SM904GMMA26MMA_64x64x32_S32S8S8_SS_TNEEEENS4_6LayoutINS5_IJNSA_ILi2EEESB_SB_EEENS5_IJSB_NSA_ILi0EEESS_EEEEENS5_IJNS4_10UnderscoreESV_SV_EEEEENS4_13SM90_TMA_LOADENS4_14ComposedLayoutINS4_7SwizzleILi2ELi4ELi3EEENS4_18smem_ptr_flag_bitsILi8EEENSP_INS5_IJNSA_ILi8EEESG_EEENS5_IJSG_SB_EEEEEEEvNS4_8identityESY_S18_vS19_EENS_8epilogue10collective6detail29Sm90TmaWarpSpecializedAdapterINS1C_15DefaultEpilogueIaSI_SI_NS1B_6thread17LinearCombinationIaLi1EiiLNS1G_9ScaleType4KindE0ELNS_15FloatRoundStyleE2EaEENS1_15EpilogueDefaultEEEEEvvEEEEvNT_6ParamsE,"aw",@nobits
	.sectionflags	@""
	.align	16
	.zero		1024


//--------------------- .nv.shared.reserved.0     --------------------------
	.section	.nv.shared.reserved.0,"aw",@nobits
	.weak		__nv_reservedSMEM_offset_0_alias
	.size		__nv_reservedSMEM_offset_0_alias, 0, 0
	.other		__nv_reservedSMEM_offset_0_alias,@"STO_CUDA_RESERVED_SHARED STV_DEFAULT"
__nv_reservedSMEM_offset_0_alias:
	.zero		0


//--------------------- .nv.global                --------------------------
	.section	.nv.global,"aw",@nobits
.nv.global:
	.type		_ZN40_INTERNAL_29e9e27a_4_k_cu_1b4892d5_262094cute1_E,@object
	.size		_ZN40_INTERNAL_29e9e27a_4_k_cu_1b4892d5_262094cute1_E,(_ZN40_INTERNAL_29e9e27a_4_k_cu_1b4892d5_262094cuda3std3__45__cpo6cbeginE - _ZN40_INTERNAL_29e9e27a_4_k_cu_1b4892d5_262094cute1_E)
_ZN40_INTERNAL_29e9e27a_4_k_cu_1b4892d5_262094cute1_E:
	.zero		1
	.type		_ZN40_INTERNAL_29e9e27a_4_k_cu_1b4892d5_262094cuda3std3__45__cpo6cbeginE,@object
	.size		_ZN40_INTERNAL_29e9e27a_4_k_cu_1b4892d5_262094cuda3std3__45__cpo6cbeginE,(_ZN40_INTERNAL_29e9e27a_4_k_cu_1b4892d5_262094cuda3std3__48in_placeE - _ZN40_INTERNAL_29e9e27a_4_k_cu_1b4892d5_262094cuda3std3__45__cpo6cbeginE)
_ZN40_INTERNAL_29e9e27a_4_k_cu_1b4892d5_262094cuda3std3__45__cpo6cbeginE:
	.zero		1
	.type		_ZN40_INTERNAL_29e9e27a_4_k_cu_1b4892d5_262094cuda3std3__48in_placeE,@object
	.size		_ZN40_INTERNAL_29e9e27a_4_k_cu_1b4892d5_262094cuda3std3__48in_placeE,(_ZN40_INTERNAL_29e9e27a_4_k_cu_1b4892d5_262094cuda3std6ranges3__45__cpo9iter_moveE - _ZN40_INTERNAL_29e9e27a_4_k_cu_1b4892d5_262094cuda3std3__48in_placeE)
_ZN40_INTERNAL_29e9e27a_4_k_cu_1b4892d5_262094cuda3std3__48in_placeE:
	.zero		1
	.type		_ZN40_INTERNAL_29e9e27a_4_k_cu_1b4892d5_262094cuda3std6ranges3__45__cpo9iter_moveE,@object
	.size		_ZN40_INTERNAL_29e9e27a_4_k_cu_1b4892d5_262094cuda3std6ranges3__45__cpo9iter_moveE,(_ZN40_INTERNAL_29e9e27a_4_k_cu_1b4892d5_262094cuda3std3__45__cpo5beginE - _ZN40_INTERNAL_29e9e27a_4_k_cu_1b4892d5_262094cuda3std6ranges3__45__cpo9iter_moveE)
_ZN40_INTERNAL_29e9e27a_4_k_cu_1b4892d5_262094cuda3std6ranges3__45__cpo9iter_moveE:
	.zero		1
	.type		_ZN40_INTERNAL_29e9e27a_4_k_cu_1b4892d5_262094cuda3std3__45__cpo5beginE,@object
	.size		_ZN40_INTERNAL_29e9e27a_4_k_cu_1b4892d5_262094cuda3std3__45__cpo5beginE,(_ZN40_INTERNAL_29e9e27a_4_k_cu_1b4892d5_262094cuda3std3__442_GLOBAL__N__29e9e27a_4_k_cu_1b4892d5_262096ignoreE - _ZN40_INTERNAL_29e9e27a_4_k_cu_1b4892d5_262094cuda3std3__45__cpo5beginE)
_ZN40_INTERNAL_29e9e27a_4_k_cu_1b4892d5_262094cuda3std3__45__cpo5beginE:
	.zero		1
	.type		_ZN40_INTERNAL_29e9e27a_4_k_cu_1b4892d5_262094cuda3std3__442_GLOBAL__N__29e9e27a_4_k_cu_1b4892d5_262096ignoreE,@object
	.size		_ZN40_INTERNAL_29e9e27a_4_k_cu_1b4892d5_262094cuda3std3__442_GLOBAL__N__29e9e27a_4_k_cu_1b4892d5_262096ignoreE,(_ZN40_INTERNAL_29e9e27a_4_k_cu_1b4892d5_262094cute7productE - _ZN40_INTERNAL_29e9e27a_4_k_cu_1b4892d5_262094cuda3std3__442_GLOBAL__N__29e9e27a_4_k_cu_1b4892d5_262096ignoreE)
_ZN40_INTERNAL_29e9e27a_4_k_cu_1b4892d5_262094cuda3std3__442_GLOBAL__N__29e9e27a_4_k_cu_1b4892d5_262096ignoreE:
	.zero		1
	.type		_ZN40_INTERNAL_29e9e27a_4_k_cu_1b4892d5_262094cute7productE,@object
	.size		_ZN40_INTERNAL_29e9e27a_4_k_cu_1b4892d5_262094cute7productE,(_ZN40_INTERNAL_29e9e27a_4_k_cu_1b4892d5_262094cuda3std3__45__cpo3endE - _ZN40_INTERNAL_29e9e27a_4_k_cu_1b4892d5_262094cute7productE)
_ZN40_INTERNAL_29e9e27a_4_k_cu_1b4892d5_262094cute7productE:
	.zero		1
	.type		_ZN40_INTERNAL_29e9e27a_4_k_cu_1b4892d5_262094cuda3std3__45__cpo3endE,@object
	.size		_ZN40_INTERNAL_29e9e27a_4_k_cu_1b4892d5_262094cuda3std3__45__cpo3endE,(_ZN40_INTERNAL_29e9e27a_4_k_cu_1b4892d5_262094cuda3std3__419piecewise_constructE - _ZN40_INTERNAL_29e9e27a_4_k_cu_1b4892d5_262094cuda3std3__45__cpo3endE)
_ZN40_INTERNAL_29e9e27a_4_k_cu_1b4892d5_262094cuda3std3__45__cpo3endE:
	.zero		1
	.type		_ZN40_INTERNAL_29e9e27a_4_k_cu_1b4892d5_262094cuda3std3__419piecewise_constructE,@object
	.size		_ZN40_INTERNAL_29e9e27a_4_k_cu_1b4892d5_262094cuda3std3__419piecewise_constructE,(_ZN40_INTERNAL_29e9e27a_4_k_cu_1b4892d5_262094cuda3std3__45__cpo4cendE - _ZN40_INTERNAL_29e9e27a_4_k_cu_1b4892d5_262094cuda3std3__419piecewise_constructE)
_ZN40_INTERNAL_29e9e27a_4_k_cu_1b4892d5_262094cuda3std3__419piecewise_constructE:
	.zero		1
	.type		_ZN40_INTERNAL_29e9e27a_4_k_cu_1b4892d5_262094cuda3std3__45__cpo4cendE,@object
	.size		_ZN40_INTERNAL_29e9e27a_4_k_cu_1b4892d5_262094cuda3std3__45__cpo4cendE,(_ZN40_INTERNAL_29e9e27a_4_k_cu_1b4892d5_262094cuda3std6ranges3__45__cpo4swapE - _ZN40_INTERNAL_29e9e27a_4_k_cu_1b4892d5_262094cuda3std3__45__cpo4cendE)
_ZN40_INTERNAL_29e9e27a_4_k_cu_1b4892d5_262094cuda3std3__45__cpo4cendE:
	.zero		1
	.type		_ZN40_INTERNAL_29e9e27a_4_k_cu_1b4892d5_262094cuda3std6ranges3__45__cpo4swapE,@object
	.size		_ZN40_INTERNAL_29e9e27a_4_k_cu_1b4892d5_262094cuda3std6ranges3__45__cpo4swapE,(.L_8 - _ZN40_INTERNAL_29e9e27a_4_k_cu_1b4892d5_262094cuda3std6ranges3__45__cpo4swapE)
_ZN40_INTERNAL_29e9e27a_4_k_cu_1b4892d5_262094cuda3std6ranges3__45__cpo4swapE:
	.zero		1
.L_8:


//--------------------- .nv.constant0._ZN7cutlass13device_kernelINS_4gemm6kernel13GemmUniversalIN4cute5tupleIJiiiiEEENS1_10collective13CollectiveMmaINS1_34MainloopSm90TmaGmmaWarpSpecializedILi7ENS5_IJNS4_1CILi1EEESB_SB_EEENS1_35KernelTmaWarpSpecializedCooperativeEEENS5_IJNSA_ILi256EEENSA_ILi64EEESG_EEEaNS5_IJlSB_lEEEaSI_NS4_8TiledMMAINS4_8MMA_AtomIJNS4_4SM904GMMA26MMA_64x64x32_S32S8S8_SS_TNEEEENS4_6LayoutINS5_IJNSA_ILi2EEESB_SB_EEENS5_IJSB_NSA_ILi0EEESS_EEEEENS5_IJNS4_10UnderscoreESV_SV_EEEEENS4_13SM90_TMA_LOADENS4_14ComposedLayoutINS4_7SwizzleILi2ELi4ELi3EEENS4_18smem_ptr_flag_bitsILi8EEENSP_INS5_IJNSA_ILi8EEESG_EEENS5_IJSG_SB_EEEEEEEvNS4_8identityESY_S18_vS19_EENS_8epilogue10collective6detail29Sm90TmaWarpSpecializedAdapterINS1C_15DefaultEpilogueIaSI_SI_NS1B_6thread17LinearCombinationIaLi1EiiLNS1G_9ScaleType4KindE0ELNS_15FloatRoundStyleE2EaEENS1_15EpilogueDefaultEEEEEvvEEEEvNT_6ParamsE --------------------------
	.section	.nv.constant0._ZN7cutlass13device_kernelINS_4gemm6kernel13GemmUniversalIN4cute5tupleIJiiiiEEENS1_10collective13CollectiveMmaINS1_34MainloopSm90TmaGmmaWarpSpecializedILi7ENS5_IJNS4_1CILi1EEESB_SB_EEENS1_35KernelTmaWarpSpecializedCooperativeEEENS5_IJNSA_ILi256EEENSA_ILi64EEESG_EEEaNS5_IJlSB_lEEEaSI_NS4_8TiledMMAINS4_8MMA_AtomIJNS4_4SM904GMMA26MMA_64x64x32_S32S8S8_SS_TNEEEENS4_6LayoutINS5_IJNSA_ILi2EEESB_SB_EEENS5_IJSB_NSA_ILi0EEESS_EEEEENS5_IJNS4_10UnderscoreESV_SV_EEEEENS4_13SM90_TMA_LOADENS4_14ComposedLayoutINS4_7SwizzleILi2ELi4ELi3EEENS4_18smem_ptr_flag_bitsILi8EEENSP_INS5_IJNSA_ILi8EEESG_EEENS5_IJSG_SB_EEEEEEEvNS4_8identityESY_S18_vS19_EENS_8epilogue10collective6detail29Sm90TmaWarpSpecializedAdapterINS1C_15DefaultEpilogueIaSI_SI_NS1B_6thread17LinearCombinationIaLi1EiiLNS1G_9ScaleType4KindE0ELNS_15FloatRoundStyleE2EaEENS1_15EpilogueDefaultEEEEEvvEEEEvNT_6ParamsE,"a",@progbits
	.sectionflags	@""
	.align	4
.nv.constant0._ZN7cutlass13device_kernelINS_4gemm6kernel13GemmUniversalIN4cute5tupleIJiiiiEEENS1_10collective13CollectiveMmaINS1_34MainloopSm90TmaGmmaWarpSpecializedILi7ENS5_IJNS4_1CILi1EEESB_SB_EEENS1_35KernelTmaWarpSpecializedCooperativeEEENS5_IJNSA_ILi256EEENSA_ILi64EEESG_EEEaNS5_IJlSB_lEEEaSI_NS4_8TiledMMAINS4_8MMA_AtomIJNS4_4SM904GMMA26MMA_64x64x32_S32S8S8_SS_TNEEEENS4_6LayoutINS5_IJNSA_ILi2EEESB_SB_EEENS5_IJSB_NSA_ILi0EEESS_EEEEENS5_IJNS4_10UnderscoreESV_SV_EEEEENS4_13SM90_TMA_LOADENS4_14ComposedLayoutINS4_7SwizzleILi2ELi4ELi3EEENS4_18smem_ptr_flag_bitsILi8EEENSP_INS5_IJNSA_ILi8EEESG_EEENS5_IJSG_SB_EEEEEEEvNS4_8identityESY_S18_vS19_EENS_8epilogue10collective6detail29Sm90TmaWarpSpecializedAdapterINS1C_15DefaultEpilogueIaSI_SI_NS1B_6thread17LinearCombinationIaLi1EiiLNS1G_9ScaleType4KindE0ELNS_15FloatRoundStyleE2EaEENS1_15EpilogueDefaultEEEEEvvEEEEvNT_6ParamsE:
	.zero		1664


//--------------------- SYMBOLS --------------------------

	.type		.nv.reservedSmem.offset0,@object
	.size		.nv.reservedSmem.offset0,0x4
	.type		__assertfail,@function
